// auto-generated by cutlass_sweep.epilogue — config: {"arch": "sm_100", "cluster_m": 2, "cluster_n": 1, "dtype": "e4m3", "fusion": "bias_relu", "tile_k": 64, "tile_m": 128, "tile_n": 64}
#include "cutlass/cutlass.h"
#include "cutlass/gemm/collective/collective_builder.hpp"
#include "cutlass/gemm/device/gemm_universal_adapter.h"
#include "cutlass/gemm/kernel/gemm_universal.hpp"
#include "cutlass/epilogue/collective/collective_builder.hpp"
#include "cutlass/epilogue/fusion/operations.hpp"
#include "cutlass/epilogue/thread/activation.h"

using Elem = cutlass::float_e4m3_t;
using Acc  = float;
using TileShape    = cute::Shape<cute::_128, cute::_64, cute::_64>;
using ClusterShape = cute::Shape<cute::_2, cute::_1, cute::_1>;
using FusionOp     = cutlass::epilogue::fusion::LinCombPerRowBiasEltAct<cutlass::epilogue::thread::ReLU, Elem, Acc>;

using CollectiveEpilogue = typename cutlass::epilogue::collective::CollectiveBuilder<
    cutlass::arch::Sm100, cutlass::arch::OpClassTensorOp,
    TileShape, ClusterShape,
    cutlass::epilogue::collective::EpilogueTileAuto,
    Acc, Acc,
    Elem, cutlass::layout::RowMajor, 128 / cutlass::sizeof_bits<Elem>::value,
    Elem, cutlass::layout::RowMajor, 128 / cutlass::sizeof_bits<Elem>::value,
    cutlass::epilogue::collective::EpilogueScheduleAuto,
    FusionOp
  >::CollectiveOp;

using CollectiveMainloop = typename cutlass::gemm::collective::CollectiveBuilder<
    cutlass::arch::Sm100, cutlass::arch::OpClassTensorOp,
    Elem, cutlass::layout::RowMajor, 128 / cutlass::sizeof_bits<Elem>::value,
    Elem, cutlass::layout::ColumnMajor, 128 / cutlass::sizeof_bits<Elem>::value,
    Acc,
    TileShape, ClusterShape,
    cutlass::gemm::collective::StageCountAutoCarveout<
        static_cast<int>(sizeof(typename CollectiveEpilogue::SharedStorage))>,
    cutlass::gemm::collective::KernelScheduleAuto
  >::CollectiveOp;

using GemmKernel = cutlass::gemm::kernel::GemmUniversal<
    cute::Shape<int,int,int,int>, CollectiveMainloop, CollectiveEpilogue>;
using Gemm = cutlass::gemm::device::GemmUniversalAdapter<GemmKernel>;

auto* _anchor = &cutlass::device_kernel<GemmKernel>;


// ===== COMPILED SASS (sm_100a) =====

	.target	sm_100a

	.elftype	@"ET_EXEC"


//--------------------- .note.nv.tkinfo           --------------------------
	.section	.note.nv.tkinfo,"",@"SHT_NOTE"
	.sectionflags	@"SHF_NOTE_NV_TKINFO"
	.tkinfo
        /*0018*/ 	.word	0x00000002
        /*0030*/ 	.string	""
        /*0030*/ 	.string	"ptxas"
        /*0030*/ 	.string	"Cuda compilation tools, release 13.0, V13.0.88"
        /*0030*/ 	.string	"Build cuda_13.0.r13.0/compiler.36424714_0"
        /*0030*/ 	.string	"-arch sm_100a -m 64 "



//--------------------- .note.nv.cuinfo           --------------------------
	.section	.note.nv.cuinfo,"",@"SHT_NOTE"
	.sectionflags	@"SHF_NOTE_NV_CUINFO"
        /*0018*/ 	.short	0x0002
        /*001a*/ 	.short	0x0064
        /*001c*/ 	.short	0x0082
	.zero		2


//--------------------- .nv.info                  --------------------------
	.section	.nv.info,"",@"SHT_CUDA_INFO"
	.align	4


	//----- nvinfo : EIATTR_REGCOUNT
	.align		4
        /*0000*/ 	.byte	0x04, 0x2f
        /*0002*/ 	.short	(.L_19 - .L_18)
	.align		4
.L_18:
        /*0004*/ 	.word	index@(_ZN7cutlass13device_kernelINS_4gemm6kernel13GemmUniversalIN4cute5tupleIJiiiiEEENS1_10collective13CollectiveMmaINS1_35MainloopSm100TmaUmmaWarpSpecializedILi36ELi2ELi4ENS5_IJNS4_1CILi2EEENSA_ILi1EEESC_EEEEENS5_IJNSA_ILi128EEENSA_ILi64EEESG_EEENS_12float_e4m3_tENS5_IJlSC_lEEESI_SJ_NS4_8TiledMMAINS4_8MMA_AtomIJNS4_10MMA_TraitsINS4_25SM100_MMA_F8F6F4_2x1SM_SSEJSI_SI_fSF_SG_NS4_17integral_constantINS4_4UMMA5MajorELSQ_0EEESR_NSO_INSP_7ScaleInELSS_0EEEST_EEEEEENS4_6LayoutINS5_IJSC_SC_SC_EEENS5_IJNSA_ILi0EEESY_SY_EEEEENS5_IJNS4_10UnderscoreES11_S11_EEEEENS4_18SM100_TMA_2SM_LOADENS4_14ComposedLayoutINS4_7SwizzleILi2ELi4ELi3EEENS4_18smem_ptr_flag_bitsILi8EEENSW_INS5_IJNSA_ILi8EEESG_EEENS5_IJSG_SC_EEEEEEEvNS4_8identityES14_S1E_vS1F_EENS_8epilogue10collective18CollectiveEpilogueINS1H_23Sm100TmaWarpSpecializedILi1ELi1ELi32ELb0ELb0EEEJNS5_IJSG_SG_SG_EEENS5_IJNSW_ISG_SC_EES1N_EEESI_SJ_SI_SJ_NS1H_6fusion15FusionCallbacksIS1L_NS1P_23LinCombPerRowBiasEltActINS1H_6thread4ReLuESI_fSI_SI_fLi16ELNS_15FloatRoundStyleE2EEES1M_S1O_JEEENS4_5SM1004TMEM4LOAD26SM100_TMEM_LOAD_32dp32b32xENS4_13SM90_TMA_LOADES1E_NS4_39AutoVectorizingCopyWithAssumedAlignmentILi128EEENS4_14SM90_TMA_STOREES1E_S23_S23_EEEvvEEEEvNT_6ParamsE)
        /*0008*/ 	.word	0x00000070


	//----- nvinfo : EIATTR_FRAME_SIZE
	.align		4
.L_19:
        /*000c*/ 	.byte	0x04, 0x11
        /*000e*/ 	.short	(.L_21 - .L_20)
	.align		4
.L_20:
        /*0010*/ 	.word	index@($__internal_2_$__cuda_sm10x_tcgen05_guardrail_trap_unallocated_columns_being_dealloced)
        /*0014*/ 	.word	0x00000000


	//----- nvinfo : EIATTR_FRAME_SIZE
	.align		4
.L_21:
        /*0018*/ 	.byte	0x04, 0x11
        /*001a*/ 	.short	(.L_23 - .L_22)
	.align		4
.L_22:
        /*001c*/ 	.word	index@($__internal_1_$__cuda_sm10x_tcgen05_guardrail_trap_phase_invalid_during_alloc)
        /*0020*/ 	.word	0x00000000


	//----- nvinfo : EIATTR_FRAME_SIZE
	.align		4
.L_23:
        /*0024*/ 	.byte	0x04, 0x11
        /*0026*/ 	.short	(.L_25 - .L_24)
	.align		4
.L_24:
        /*0028*/ 	.word	index@($__internal_0_$__cuda_sm10x_tcgen05_guardrail_trap_col_being_dealloced_not_returned_by_alloc)
        /*002c*/ 	.word	0x00000000


	//----- nvinfo : EIATTR_FRAME_SIZE
	.align		4
.L_25:
        /*0030*/ 	.byte	0x04, 0x11
        /*0032*/ 	.short	(.L_27 - .L_26)
	.align		4
.L_26:
        /*0034*/ 	.word	index@(_ZN7cutlass13device_kernelINS_4gemm6kernel13GemmUniversalIN4cute5tupleIJiiiiEEENS1_10collective13CollectiveMmaINS1_35MainloopSm100TmaUmmaWarpSpecializedILi36ELi2ELi4ENS5_IJNS4_1CILi2EEENSA_ILi1EEESC_EEEEENS5_IJNSA_ILi128EEENSA_ILi64EEESG_EEENS_12float_e4m3_tENS5_IJlSC_lEEESI_SJ_NS4_8TiledMMAINS4_8MMA_AtomIJNS4_10MMA_TraitsINS4_25SM100_MMA_F8F6F4_2x1SM_SSEJSI_SI_fSF_SG_NS4_17integral_constantINS4_4UMMA5MajorELSQ_0EEESR_NSO_INSP_7ScaleInELSS_0EEEST_EEEEEENS4_6LayoutINS5_IJSC_SC_SC_EEENS5_IJNSA_ILi0EEESY_SY_EEEEENS5_IJNS4_10UnderscoreES11_S11_EEEEENS4_18SM100_TMA_2SM_LOADENS4_14ComposedLayoutINS4_7SwizzleILi2ELi4ELi3EEENS4_18smem_ptr_flag_bitsILi8EEENSW_INS5_IJNSA_ILi8EEESG_EEENS5_IJSG_SC_EEEEEEEvNS4_8identityES14_S1E_vS1F_EENS_8epilogue10collective18CollectiveEpilogueINS1H_23Sm100TmaWarpSpecializedILi1ELi1ELi32ELb0ELb0EEEJNS5_IJSG_SG_SG_EEENS5_IJNSW_ISG_SC_EES1N_EEESI_SJ_SI_SJ_NS1H_6fusion15FusionCallbacksIS1L_NS1P_23LinCombPerRowBiasEltActINS1H_6thread4ReLuESI_fSI_SI_fLi16ELNS_15FloatRoundStyleE2EEES1M_S1O_JEEENS4_5SM1004TMEM4LOAD26SM100_TMEM_LOAD_32dp32b32xENS4_13SM90_TMA_LOADES1E_NS4_39AutoVectorizingCopyWithAssumedAlignmentILi128EEENS4_14SM90_TMA_STOREES1E_S23_S23_EEEvvEEEEvNT_6ParamsE)
        /*0038*/ 	.word	0x00000000


	//----- nvinfo : EIATTR_MIN_STACK_SIZE
	.align		4
.L_27:
        /*003c*/ 	.byte	0x04, 0x12
        /*003e*/ 	.short	(.L_29 - .L_28)
	.align		4
.L_28:
        /*0040*/ 	.word	index@(_ZN7cutlass13device_kernelINS_4gemm6kernel13GemmUniversalIN4cute5tupleIJiiiiEEENS1_10collective13CollectiveMmaINS1_35MainloopSm100TmaUmmaWarpSpecializedILi36ELi2ELi4ENS5_IJNS4_1CILi2EEENSA_ILi1EEESC_EEEEENS5_IJNSA_ILi128EEENSA_ILi64EEESG_EEENS_12float_e4m3_tENS5_IJlSC_lEEESI_SJ_NS4_8TiledMMAINS4_8MMA_AtomIJNS4_10MMA_TraitsINS4_25SM100_MMA_F8F6F4_2x1SM_SSEJSI_SI_fSF_SG_NS4_17integral_constantINS4_4UMMA5MajorELSQ_0EEESR_NSO_INSP_7ScaleInELSS_0EEEST_EEEEEENS4_6LayoutINS5_IJSC_SC_SC_EEENS5_IJNSA_ILi0EEESY_SY_EEEEENS5_IJNS4_10UnderscoreES11_S11_EEEEENS4_18SM100_TMA_2SM_LOADENS4_14ComposedLayoutINS4_7SwizzleILi2ELi4ELi3EEENS4_18smem_ptr_flag_bitsILi8EEENSW_INS5_IJNSA_ILi8EEESG_EEENS5_IJSG_SC_EEEEEEEvNS4_8identityES14_S1E_vS1F_EENS_8epilogue10collective18CollectiveEpilogueINS1H_23Sm100TmaWarpSpecializedILi1ELi1ELi32ELb0ELb0EEEJNS5_IJSG_SG_SG_EEENS5_IJNSW_ISG_SC_EES1N_EEESI_SJ_SI_SJ_NS1H_6fusion15FusionCallbacksIS1L_NS1P_23LinCombPerRowBiasEltActINS1H_6thread4ReLuESI_fSI_SI_fLi16ELNS_15FloatRoundStyleE2EEES1M_S1O_JEEENS4_5SM1004TMEM4LOAD26SM100_TMEM_LOAD_32dp32b32xENS4_13SM90_TMA_LOADES1E_NS4_39AutoVectorizingCopyWithAssumedAlignmentILi128EEENS4_14SM90_TMA_STOREES1E_S23_S23_EEEvvEEEEvNT_6ParamsE)
        /*0044*/ 	.word	0x00000000
.L_29:


//--------------------- .nv.compat                --------------------------
	.section	.nv.compat,"",@"SHT_CUDA_COMPAT_INFO"
	.align	4
        /*0000*/ 	.byte	0x02, 0x09, 0x01, 0x00, 0x02, 0x02, 0x02, 0x00, 0x02, 0x05, 0x05, 0x00, 0x03, 0x07, 0x01, 0x01
        /*0010*/ 	.byte	0x02, 0x03, 0x01, 0x00, 0x02, 0x06, 0x01, 0x00, 0x04, 0x0b, 0x08, 0x00, 0x09, 0x00, 0x00, 0x00
        /*0020*/ 	.byte	0x00, 0x00, 0x00, 0x00


//--------------------- .nv.info._ZN7cutlass13device_kernelINS_4gemm6kernel13GemmUniversalIN4cute5tupleIJiiiiEEENS1_10collective13CollectiveMmaINS1_35MainloopSm100TmaUmmaWarpSpecializedILi36ELi2ELi4ENS5_IJNS4_1CILi2EEENSA_ILi1EEESC_EEEEENS5_IJNSA_ILi128EEENSA_ILi64EEESG_EEENS_12float_e4m3_tENS5_IJlSC_lEEESI_SJ_NS4_8TiledMMAINS4_8MMA_AtomIJNS4_10MMA_TraitsINS4_25SM100_MMA_F8F6F4_2x1SM_SSEJSI_SI_fSF_SG_NS4_17integral_constantINS4_4UMMA5MajorELSQ_0EEESR_NSO_INSP_7ScaleInELSS_0EEEST_EEEEEENS4_6LayoutINS5_IJSC_SC_SC_EEENS5_IJNSA_ILi0EEESY_SY_EEEEENS5_IJNS4_10UnderscoreES11_S11_EEEEENS4_18SM100_TMA_2SM_LOADENS4_14ComposedLayoutINS4_7SwizzleILi2ELi4ELi3EEENS4_18smem_ptr_flag_bitsILi8EEENSW_INS5_IJNSA_ILi8EEESG_EEENS5_IJSG_SC_EEEEEEEvNS4_8identityES14_S1E_vS1F_EENS_8epilogue10collective18CollectiveEpilogueINS1H_23Sm100TmaWarpSpecializedILi1ELi1ELi32ELb0ELb0EEEJNS5_IJSG_SG_SG_EEENS5_IJNSW_ISG_SC_EES1N_EEESI_SJ_SI_SJ_NS1H_6fusion15FusionCallbacksIS1L_NS1P_23LinCombPerRowBiasEltActINS1H_6thread4ReLuESI_fSI_SI_fLi16ELNS_15FloatRoundStyleE2EEES1M_S1O_JEEENS4_5SM1004TMEM4LOAD26SM100_TMEM_LOAD_32dp32b32xENS4_13SM90_TMA_LOADES1E_NS4_39AutoVectorizingCopyWithAssumedAlignmentILi128EEENS4_14SM90_TMA_STOREES1E_S23_S23_EEEvvEEEEvNT_6ParamsE --------------------------
	.section	.nv.info._ZN7cutlass13device_kernelINS_4gemm6kernel13GemmUniversalIN4cute5tupleIJiiiiEEENS1_10collective13CollectiveMmaINS1_35MainloopSm100TmaUmmaWarpSpecializedILi36ELi2ELi4ENS5_IJNS4_1CILi2EEENSA_ILi1EEESC_EEEEENS5_IJNSA_ILi128EEENSA_ILi64EEESG_EEENS_12float_e4m3_tENS5_IJlSC_lEEESI_SJ_NS4_8TiledMMAINS4_8MMA_AtomIJNS4_10MMA_TraitsINS4_25SM100_MMA_F8F6F4_2x1SM_SSEJSI_SI_fSF_SG_NS4_17integral_constantINS4_4UMMA5MajorELSQ_0EEESR_NSO_INSP_7ScaleInELSS_0EEEST_EEEEEENS4_6LayoutINS5_IJSC_SC_SC_EEENS5_IJNSA_ILi0EEESY_SY_EEEEENS5_IJNS4_10UnderscoreES11_S11_EEEEENS4_18SM100_TMA_2SM_LOADENS4_14ComposedLayoutINS4_7SwizzleILi2ELi4ELi3EEENS4_18smem_ptr_flag_bitsILi8EEENSW_INS5_IJNSA_ILi8EEESG_EEENS5_IJSG_SC_EEEEEEEvNS4_8identityES14_S1E_vS1F_EENS_8epilogue10collective18CollectiveEpilogueINS1H_23Sm100TmaWarpSpecializedILi1ELi1ELi32ELb0ELb0EEEJNS5_IJSG_SG_SG_EEENS5_IJNSW_ISG_SC_EES1N_EEESI_SJ_SI_SJ_NS1H_6fusion15FusionCallbacksIS1L_NS1P_23LinCombPerRowBiasEltActINS1H_6thread4ReLuESI_fSI_SI_fLi16ELNS_15FloatRoundStyleE2EEES1M_S1O_JEEENS4_5SM1004TMEM4LOAD26SM100_TMEM_LOAD_32dp32b32xENS4_13SM90_TMA_LOADES1E_NS4_39AutoVectorizingCopyWithAssumedAlignmentILi128EEENS4_14SM90_TMA_STOREES1E_S23_S23_EEEvvEEEEvNT_6ParamsE,"",@"SHT_CUDA_INFO"
	.sectionflags	@""
	.align	4


	//----- nvinfo : EIATTR_CUDA_API_VERSION
	.align		4
        /*0000*/ 	.byte	0x04, 0x37
        /*0002*/ 	.short	(.L_31 - .L_30)
.L_30:
        /*0004*/ 	.word	0x00000082


	//----- nvinfo : EIATTR_KPARAM_INFO
	.align		4
.L_31:
        /*0008*/ 	.byte	0x04, 0x17
        /*000a*/ 	.short	(.L_33 - .L_32)
.L_32:
        /*000c*/ 	.word	0x00000000
        /*0010*/ 	.short	0x0000
        /*0012*/ 	.short	0x0000
        /*0014*/ 	.byte	0x00, 0xf0, 0x01, 0x20


	//----- nvinfo : EIATTR_AT_ENTRY_FRAGMENTS
	.align		4
.L_33:
        /*0018*/ 	.byte	0x04, 0x4f
        /*001a*/ 	.short	(.L_35 - .L_34)


	//   ....[0]....
.L_34:
        /*001c*/ 	.word	0x00000007


	//----- nvinfo : EIATTR_RESERVED_SMEM_USED
	.align		4
.L_35:
        /*0020*/ 	.byte	0x01, 0x41
	.zero		2


	//----- nvinfo : EIATTR_SPARSE_MMA_MASK
	.align		4
        /*0024*/ 	.byte	0x03, 0x50
        /*0026*/ 	.short	0x0000


	//----- nvinfo : EIATTR_TCGEN05_2CTA_USED
	.align		4
        /*0028*/ 	.byte	0x01, 0x52
	.zero		2


	//----- nvinfo : EIATTR_MAXREG_COUNT
	.align		4
        /*002c*/ 	.byte	0x03, 0x1b
        /*002e*/ 	.short	0x00ff


	//----- nvinfo : EIATTR_NUM_BARRIERS
	.align		4
        /*0030*/ 	.byte	0x02, 0x4c
        /*0032*/ 	.byte	0x07
	.zero		1


	//----- nvinfo : EIATTR_EXTERNS
	.align		4
        /*0034*/ 	.byte	0x04, 0x0f
        /*0036*/ 	.short	(.L_37 - .L_36)


	//   ....[0]....
	.align		4
.L_36:
        /*0038*/ 	.word	index@(__assertfail)


	//----- nvinfo : EIATTR_MERCURY_ISA_VERSION
	.align		4
.L_37:
        /*003c*/ 	.byte	0x03, 0x5f
        /*003e*/ 	.short	0x0101


	//----- nvinfo : EIATTR_INT_WARP_WIDE_INSTR_OFFSETS
	.align		4
        /*0040*/ 	.byte	0x04, 0x31
        /*0042*/ 	.short	(.L_39 - .L_38)


	//   ....[0]....
.L_38:
        /*0044*/ 	.word	0x000010b0


	//   ....[1]....
        /*0048*/ 	.word	0x00001150


	//   ....[2]....
        /*004c*/ 	.word	0x000024a0


	//   ....[3]....
        /*0050*/ 	.word	0x00005480


	//   ....[4]....
        /*0054*/ 	.word	0x000054b0


	//   ....[5]....
        /*0058*/ 	.word	0x00005500


	//   ....[6]....
        /*005c*/ 	.word	0x00005ef0


	//   ....[7]....
        /*0060*/ 	.word	0x00006010


	//   ....[8]....
        /*0064*/ 	.word	0x00006f80


	//----- nvinfo : EIATTR_COOP_GROUP_MASK_REGIDS
	.align		4
.L_39:
        /*0068*/ 	.byte	0x04, 0x29
        /*006a*/ 	.short	(.L_41 - .L_40)


	//   ....[0]....
.L_40:
        /*006c*/ 	.word	0xffffffff


	//   ....[1]....
        /*0070*/ 	.word	0xffffffff


	//   ....[2]....
        /*0074*/ 	.word	0xffffffff


	//   ....[3]....
        /*0078*/ 	.word	0xffffffff


	//   ....[4]....
        /*007c*/ 	.word	0xffffffff


	//   ....[5]....
        /*0080*/ 	.word	0xffffffff


	//   ....[6]....
        /*0084*/ 	.word	0xffffffff


	//   ....[7]....
        /*0088*/ 	.word	0xffffffff


	//   ....[8]....
        /*008c*/ 	.word	0xffffffff


	//   ....[9]....
        /*0090*/ 	.word	0xffffffff


	//   ....[10]....
        /*0094*/ 	.word	0xffffffff


	//   ....[11]....
        /*0098*/ 	.word	0xffffffff


	//   ....[12]....
        /*009c*/ 	.word	0xffffffff


	//   ....[13]....
        /*00a0*/ 	.word	0xffffffff


	//----- nvinfo : EIATTR_COOP_GROUP_INSTR_OFFSETS
	.align		4
.L_41:
        /*00a4*/ 	.byte	0x04, 0x28
        /*00a6*/ 	.short	(.L_43 - .L_42)


	//   ....[0]....
.L_42:
        /*00a8*/ 	.word	0x000000c0


	//   ....[1]....
        /*00ac*/ 	.word	0x000004d0


	//   ....[2]....
        /*00b0*/ 	.word	0x00000a80


	//   ....[3]....
        /*00b4*/ 	.word	0x00000bb0


	//   ....[4]....
        /*00b8*/ 	.word	0x00000ca0


	//   ....[5]....
        /*00bc*/ 	.word	0x00000e00


	//   ....[6]....
        /*00c0*/ 	.word	0x00000f90


	//   ....[7]....
        /*00c4*/ 	.word	0x000011d0


	//   ....[8]....
        /*00c8*/ 	.word	0x00002380


	//   ....[9]....
        /*00cc*/ 	.word	0x00004350


	//   ....[10]....
        /*00d0*/ 	.word	0x00004820


	//   ....[11]....
        /*00d4*/ 	.word	0x00004850


	//   ....[12]....
        /*00d8*/ 	.word	0x00005390


	//   ....[13]....
        /*00dc*/ 	.word	0x000055a0


	//----- nvinfo : EIATTR_VRC_CTA_INIT_COUNT
	.align		4
.L_43:
        /*00e0*/ 	.byte	0x02, 0x4a
        /*00e2*/ 	.byte	0x80
	.zero		1


	//----- nvinfo : EIATTR_SYSCALL_OFFSETS
	.align		4
        /*00e4*/ 	.byte	0x04, 0x46
        /*00e6*/ 	.short	(.L_45 - .L_44)


	//   ....[0]....
.L_44:
        /*00e8*/ 	.word	0x00006a90


	//   ....[1]....
        /*00ec*/ 	.word	0x00006bd0


	//   ....[2]....
        /*00f0*/ 	.word	0x000074a0


	//----- nvinfo : EIATTR_MBARRIER_INSTR_OFFSETS
	.align		4
.L_45:
        /*00f4*/ 	.byte	0x04, 0x39
        /*00f6*/ 	.short	(.L_47 - .L_46)


	//   ....[0]....
.L_46:
        /*00f8*/ 	.word	0x000005e0
        /*00fc*/ 	.word	0x000000ff
        /*0100*/ 	.word	0x00000000
        /*0104*/ 	.short	0x0100
        /*0106*/ 	.byte	0x08
	.zero		1


	//   ....[1]....
        /*0108*/ 	.word	0x000005f0
        /*010c*/ 	.word	0x000000ff
        /*0110*/ 	.word	0x00000120
        /*0114*/ 	.short	0x0100
        /*0116*/ 	.byte	0x08
	.zero		1


	//   ....[2]....
        /*0118*/ 	.word	0x00000600
        /*011c*/ 	.word	0x000000ff
        /*0120*/ 	.word	0x00000008
        /*0124*/ 	.short	0x0100
        /*0126*/ 	.byte	0x08
	.zero		1


	//   ....[3]....
        /*0128*/ 	.word	0x00000610
        /*012c*/ 	.word	0x000000ff
        /*0130*/ 	.word	0x00000128
        /*0134*/ 	.short	0x0100
        /*0136*/ 	.byte	0x08
	.zero		1


	//   ....[4]....
        /*0138*/ 	.word	0x00000620
        /*013c*/ 	.word	0x000000ff
        /*0140*/ 	.word	0x00000010
        /*0144*/ 	.short	0x0100
        /*0146*/ 	.byte	0x08
	.zero		1


	//   ....[5]....
        /*0148*/ 	.word	0x00000630
        /*014c*/ 	.word	0x000000ff
        /*0150*/ 	.word	0x00000130
        /*0154*/ 	.short	0x0100
        /*0156*/ 	.byte	0x08
	.zero		1


	//   ....[6]....
        /*0158*/ 	.word	0x00000640
        /*015c*/ 	.word	0x000000ff
        /*0160*/ 	.word	0x00000018
        /*0164*/ 	.short	0x0100
        /*0166*/ 	.byte	0x08
	.zero		1


	//   ....[7]....
        /*0168*/ 	.word	0x00000650
        /*016c*/ 	.word	0x000000ff
        /*0170*/ 	.word	0x00000138
        /*0174*/ 	.short	0x0100
        /*0176*/ 	.byte	0x08
	.zero		1


	//   ....[8]....
        /*0178*/ 	.word	0x00000660
        /*017c*/ 	.word	0x000000ff
        /*0180*/ 	.word	0x00000020
        /*0184*/ 	.short	0x0100
        /*0186*/ 	.byte	0x08
	.zero		1


	//   ....[9]....
        /*0188*/ 	.word	0x00000670
        /*018c*/ 	.word	0x000000ff
        /*0190*/ 	.word	0x00000140
        /*0194*/ 	.short	0x0100
        /*0196*/ 	.byte	0x08
	.zero		1


	//   ....[10]....
        /*0198*/ 	.word	0x00000680
        /*019c*/ 	.word	0x000000ff
        /*01a0*/ 	.word	0x00000028
        /*01a4*/ 	.short	0x0100
        /*01a6*/ 	.byte	0x08
	.zero		1


	//   ....[11]....
        /*01a8*/ 	.word	0x00000690
        /*01ac*/ 	.word	0x000000ff
        /*01b0*/ 	.word	0x00000148
        /*01b4*/ 	.short	0x0100
        /*01b6*/ 	.byte	0x08
	.zero		1


	//   ....[12]....
        /*01b8*/ 	.word	0x000006a0
        /*01bc*/ 	.word	0x000000ff
        /*01c0*/ 	.word	0x00000030
        /*01c4*/ 	.short	0x0100
        /*01c6*/ 	.byte	0x08
	.zero		1


	//   ....[13]....
        /*01c8*/ 	.word	0x000006b0
        /*01cc*/ 	.word	0x000000ff
        /*01d0*/ 	.word	0x00000150
        /*01d4*/ 	.short	0x0100
        /*01d6*/ 	.byte	0x08
	.zero		1


	//   ....[14]....
        /*01d8*/ 	.word	0x000006c0
        /*01dc*/ 	.word	0x000000ff
        /*01e0*/ 	.word	0x00000038
        /*01e4*/ 	.short	0x0100
        /*01e6*/ 	.byte	0x08
	.zero		1


	//   ....[15]....
        /*01e8*/ 	.word	0x000006d0
        /*01ec*/ 	.word	0x000000ff
        /*01f0*/ 	.word	0x00000158
        /*01f4*/ 	.short	0x0100
        /*01f6*/ 	.byte	0x08
	.zero		1


	//   ....[16]....
        /*01f8*/ 	.word	0x000006e0
        /*01fc*/ 	.word	0x000000ff
        /*0200*/ 	.word	0x00000040
        /*0204*/ 	.short	0x0100
        /*0206*/ 	.byte	0x08
	.zero		1


	//   ....[17]....
        /*0208*/ 	.word	0x000006f0
        /*020c*/ 	.word	0x000000ff
        /*0210*/ 	.word	0x00000160
        /*0214*/ 	.short	0x0100
        /*0216*/ 	.byte	0x08
	.zero		1


	//   ....[18]....
        /*0218*/ 	.word	0x00000700
        /*021c*/ 	.word	0x000000ff
        /*0220*/ 	.word	0x00000048
        /*0224*/ 	.short	0x0100
        /*0226*/ 	.byte	0x08
	.zero		1


	//   ....[19]....
        /*0228*/ 	.word	0x00000710
        /*022c*/ 	.word	0x000000ff
        /*0230*/ 	.word	0x00000168
        /*0234*/ 	.short	0x0100
        /*0236*/ 	.byte	0x08
	.zero		1


	//   ....[20]....
        /*0238*/ 	.word	0x00000720
        /*023c*/ 	.word	0x000000ff
        /*0240*/ 	.word	0x00000050
        /*0244*/ 	.short	0x0100
        /*0246*/ 	.byte	0x08
	.zero		1


	//   ....[21]....
        /*0248*/ 	.word	0x00000730
        /*024c*/ 	.word	0x000000ff
        /*0250*/ 	.word	0x00000170
        /*0254*/ 	.short	0x0100
        /*0256*/ 	.byte	0x08
	.zero		1


	//   ....[22]....
        /*0258*/ 	.word	0x00000740
        /*025c*/ 	.word	0x000000ff
        /*0260*/ 	.word	0x00000058
        /*0264*/ 	.short	0x0100
        /*0266*/ 	.byte	0x08
	.zero		1


	//   ....[23]....
        /*0268*/ 	.word	0x00000750
        /*026c*/ 	.word	0x000000ff
        /*0270*/ 	.word	0x00000178
        /*0274*/ 	.short	0x0100
        /*0276*/ 	.byte	0x08
	.zero		1


	//   ....[24]....
        /*0278*/ 	.word	0x00000760
        /*027c*/ 	.word	0x000000ff
        /*0280*/ 	.word	0x00000060
        /*0284*/ 	.short	0x0100
        /*0286*/ 	.byte	0x08
	.zero		1


	//   ....[25]....
        /*0288*/ 	.word	0x00000770
        /*028c*/ 	.word	0x000000ff
        /*0290*/ 	.word	0x00000180
        /*0294*/ 	.short	0x0100
        /*0296*/ 	.byte	0x08
	.zero		1


	//   ....[26]....
        /*0298*/ 	.word	0x00000780
        /*029c*/ 	.word	0x000000ff
        /*02a0*/ 	.word	0x00000068
        /*02a4*/ 	.short	0x0100
        /*02a6*/ 	.byte	0x08
	.zero		1


	//   ....[27]....
        /*02a8*/ 	.word	0x00000790
        /*02ac*/ 	.word	0x000000ff
        /*02b0*/ 	.word	0x00000188
        /*02b4*/ 	.short	0x0100
        /*02b6*/ 	.byte	0x08
	.zero		1


	//   ....[28]....
        /*02b8*/ 	.word	0x000007a0
        /*02bc*/ 	.word	0x000000ff
        /*02c0*/ 	.word	0x00000070
        /*02c4*/ 	.short	0x0100
        /*02c6*/ 	.byte	0x08
	.zero		1


	//   ....[29]....
        /*02c8*/ 	.word	0x000007b0
        /*02cc*/ 	.word	0x000000ff
        /*02d0*/ 	.word	0x00000190
        /*02d4*/ 	.short	0x0100
        /*02d6*/ 	.byte	0x08
	.zero		1


	//   ....[30]....
        /*02d8*/ 	.word	0x000007c0
        /*02dc*/ 	.word	0x000000ff
        /*02e0*/ 	.word	0x00000078
        /*02e4*/ 	.short	0x0100
        /*02e6*/ 	.byte	0x08
	.zero		1


	//   ....[31]....
        /*02e8*/ 	.word	0x000007d0
        /*02ec*/ 	.word	0x000000ff
        /*02f0*/ 	.word	0x00000198
        /*02f4*/ 	.short	0x0100
        /*02f6*/ 	.byte	0x08
	.zero		1


	//   ....[32]....
        /*02f8*/ 	.word	0x000007e0
        /*02fc*/ 	.word	0x000000ff
        /*0300*/ 	.word	0x00000080
        /*0304*/ 	.short	0x0100
        /*0306*/ 	.byte	0x08
	.zero		1


	//   ....[33]....
        /*0308*/ 	.word	0x000007f0
        /*030c*/ 	.word	0x000000ff
        /*0310*/ 	.word	0x000001a0
        /*0314*/ 	.short	0x0100
        /*0316*/ 	.byte	0x08
	.zero		1


	//   ....[34]....
        /*0318*/ 	.word	0x00000800
        /*031c*/ 	.word	0x000000ff
        /*0320*/ 	.word	0x00000088
        /*0324*/ 	.short	0x0100
        /*0326*/ 	.byte	0x08
	.zero		1


	//   ....[35]....
        /*0328*/ 	.word	0x00000810
        /*032c*/ 	.word	0x000000ff
        /*0330*/ 	.word	0x000001a8
        /*0334*/ 	.short	0x0100
        /*0336*/ 	.byte	0x08
	.zero		1


	//   ....[36]....
        /*0338*/ 	.word	0x00000820
        /*033c*/ 	.word	0x000000ff
        /*0340*/ 	.word	0x00000090
        /*0344*/ 	.short	0x0100
        /*0346*/ 	.byte	0x08
	.zero		1


	//   ....[37]....
        /*0348*/ 	.word	0x00000830
        /*034c*/ 	.word	0x000000ff
        /*0350*/ 	.word	0x000001b0
        /*0354*/ 	.short	0x0100
        /*0356*/ 	.byte	0x08
	.zero		1


	//   ....[38]....
        /*0358*/ 	.word	0x00000840
        /*035c*/ 	.word	0x000000ff
        /*0360*/ 	.word	0x00000098
        /*0364*/ 	.short	0x0100
        /*0366*/ 	.byte	0x08
	.zero		1


	//   ....[39]....
        /*0368*/ 	.word	0x00000850
        /*036c*/ 	.word	0x000000ff
        /*0370*/ 	.word	0x000001b8
        /*0374*/ 	.short	0x0100
        /*0376*/ 	.byte	0x08
	.zero		1


	//   ....[40]....
        /*0378*/ 	.word	0x00000860
        /*037c*/ 	.word	0x000000ff
        /*0380*/ 	.word	0x000000a0
        /*0384*/ 	.short	0x0100
        /*0386*/ 	.byte	0x08
	.zero		1


	//   ....[41]....
        /*0388*/ 	.word	0x00000870
        /*038c*/ 	.word	0x000000ff
        /*0390*/ 	.word	0x000001c0
        /*0394*/ 	.short	0x0100
        /*0396*/ 	.byte	0x08
	.zero		1


	//   ....[42]....
        /*0398*/ 	.word	0x00000880
        /*039c*/ 	.word	0x000000ff
        /*03a0*/ 	.word	0x000000a8
        /*03a4*/ 	.short	0x0100
        /*03a6*/ 	.byte	0x08
	.zero		1


	//   ....[43]....
        /*03a8*/ 	.word	0x00000890
        /*03ac*/ 	.word	0x000000ff
        /*03b0*/ 	.word	0x000001c8
        /*03b4*/ 	.short	0x0100
        /*03b6*/ 	.byte	0x08
	.zero		1


	//   ....[44]....
        /*03b8*/ 	.word	0x000008a0
        /*03bc*/ 	.word	0x000000ff
        /*03c0*/ 	.word	0x000000b0
        /*03c4*/ 	.short	0x0100
        /*03c6*/ 	.byte	0x08
	.zero		1


	//   ....[45]....
        /*03c8*/ 	.word	0x000008b0
        /*03cc*/ 	.word	0x000000ff
        /*03d0*/ 	.word	0x000001d0
        /*03d4*/ 	.short	0x0100
        /*03d6*/ 	.byte	0x08
	.zero		1


	//   ....[46]....
        /*03d8*/ 	.word	0x000008c0
        /*03dc*/ 	.word	0x000000ff
        /*03e0*/ 	.word	0x000000b8
        /*03e4*/ 	.short	0x0100
        /*03e6*/ 	.byte	0x08
	.zero		1


	//   ....[47]....
        /*03e8*/ 	.word	0x000008d0
        /*03ec*/ 	.word	0x000000ff
        /*03f0*/ 	.word	0x000001d8
        /*03f4*/ 	.short	0x0100
        /*03f6*/ 	.byte	0x08
	.zero		1


	//   ....[48]....
        /*03f8*/ 	.word	0x000008e0
        /*03fc*/ 	.word	0x000000ff
        /*0400*/ 	.word	0x000000c0
        /*0404*/ 	.short	0x0100
        /*0406*/ 	.byte	0x08
	.zero		1


	//   ....[49]....
        /*0408*/ 	.word	0x000008f0
        /*040c*/ 	.word	0x000000ff
        /*0410*/ 	.word	0x000001e0
        /*0414*/ 	.short	0x0100
        /*0416*/ 	.byte	0x08
	.zero		1


	//   ....[50]....
        /*0418*/ 	.word	0x00000900
        /*041c*/ 	.word	0x000000ff
        /*0420*/ 	.word	0x000000c8
        /*0424*/ 	.short	0x0100
        /*0426*/ 	.byte	0x08
	.zero		1


	//   ....[51]....
        /*0428*/ 	.word	0x00000910
        /*042c*/ 	.word	0x000000ff
        /*0430*/ 	.word	0x000001e8
        /*0434*/ 	.short	0x0100
        /*0436*/ 	.byte	0x08
	.zero		1


	//   ....[52]....
        /*0438*/ 	.word	0x00000920
        /*043c*/ 	.word	0x000000ff
        /*0440*/ 	.word	0x000000d0
        /*0444*/ 	.short	0x0100
        /*0446*/ 	.byte	0x08
	.zero		1


	//   ....[53]....
        /*0448*/ 	.word	0x00000930
        /*044c*/ 	.word	0x000000ff
        /*0450*/ 	.word	0x000001f0
        /*0454*/ 	.short	0x0100
        /*0456*/ 	.byte	0x08
	.zero		1


	//   ....[54]....
        /*0458*/ 	.word	0x00000940
        /*045c*/ 	.word	0x000000ff
        /*0460*/ 	.word	0x000000d8
        /*0464*/ 	.short	0x0100
        /*0466*/ 	.byte	0x08
	.zero		1


	//   ....[55]....
        /*0468*/ 	.word	0x00000950
        /*046c*/ 	.word	0x000000ff
        /*0470*/ 	.word	0x000001f8
        /*0474*/ 	.short	0x0100
        /*0476*/ 	.byte	0x08
	.zero		1


	//   ....[56]....
        /*0478*/ 	.word	0x00000960
        /*047c*/ 	.word	0x000000ff
        /*0480*/ 	.word	0x000000e0
        /*0484*/ 	.short	0x0100
        /*0486*/ 	.byte	0x08
	.zero		1


	//   ....[57]....
        /*0488*/ 	.word	0x00000970
        /*048c*/ 	.word	0x000000ff
        /*0490*/ 	.word	0x00000200
        /*0494*/ 	.short	0x0100
        /*0496*/ 	.byte	0x08
	.zero		1


	//   ....[58]....
        /*0498*/ 	.word	0x00000980
        /*049c*/ 	.word	0x000000ff
        /*04a0*/ 	.word	0x000000e8
        /*04a4*/ 	.short	0x0100
        /*04a6*/ 	.byte	0x08
	.zero		1


	//   ....[59]....
        /*04a8*/ 	.word	0x00000990
        /*04ac*/ 	.word	0x000000ff
        /*04b0*/ 	.word	0x00000208
        /*04b4*/ 	.short	0x0100
        /*04b6*/ 	.byte	0x08
	.zero		1


	//   ....[60]....
        /*04b8*/ 	.word	0x000009a0
        /*04bc*/ 	.word	0x000000ff
        /*04c0*/ 	.word	0x000000f0
        /*04c4*/ 	.short	0x0100
        /*04c6*/ 	.byte	0x08
	.zero		1


	//   ....[61]....
        /*04c8*/ 	.word	0x000009b0
        /*04cc*/ 	.word	0x000000ff
        /*04d0*/ 	.word	0x00000210
        /*04d4*/ 	.short	0x0100
        /*04d6*/ 	.byte	0x08
	.zero		1


	//   ....[62]....
        /*04d8*/ 	.word	0x000009c0
        /*04dc*/ 	.word	0x000000ff
        /*04e0*/ 	.word	0x000000f8
        /*04e4*/ 	.short	0x0100
        /*04e6*/ 	.byte	0x08
	.zero		1


	//   ....[63]....
        /*04e8*/ 	.word	0x000009d0
        /*04ec*/ 	.word	0x000000ff
        /*04f0*/ 	.word	0x00000218
        /*04f4*/ 	.short	0x0100
        /*04f6*/ 	.byte	0x08
	.zero		1


	//   ....[64]....
        /*04f8*/ 	.word	0x000009e0
        /*04fc*/ 	.word	0x000000ff
        /*0500*/ 	.word	0x00000100
        /*0504*/ 	.short	0x0100
        /*0506*/ 	.byte	0x08
	.zero		1


	//   ....[65]....
        /*0508*/ 	.word	0x000009f0
        /*050c*/ 	.word	0x000000ff
        /*0510*/ 	.word	0x00000220
        /*0514*/ 	.short	0x0100
        /*0516*/ 	.byte	0x08
	.zero		1


	//   ....[66]....
        /*0518*/ 	.word	0x00000a00
        /*051c*/ 	.word	0x000000ff
        /*0520*/ 	.word	0x00000108
        /*0524*/ 	.short	0x0100
        /*0526*/ 	.byte	0x08
	.zero		1


	//   ....[67]....
        /*0528*/ 	.word	0x00000a10
        /*052c*/ 	.word	0x000000ff
        /*0530*/ 	.word	0x00000228
        /*0534*/ 	.short	0x0100
        /*0536*/ 	.byte	0x08
	.zero		1


	//   ....[68]....
        /*0538*/ 	.word	0x00000a20
        /*053c*/ 	.word	0x000000ff
        /*0540*/ 	.word	0x00000110
        /*0544*/ 	.short	0x0100
        /*0546*/ 	.byte	0x08
	.zero		1


	//   ....[69]....
        /*0548*/ 	.word	0x00000a30
        /*054c*/ 	.word	0x000000ff
        /*0550*/ 	.word	0x00000230
        /*0554*/ 	.short	0x0100
        /*0556*/ 	.byte	0x08
	.zero		1


	//   ....[70]....
        /*0558*/ 	.word	0x00000a40
        /*055c*/ 	.word	0x000000ff
        /*0560*/ 	.word	0x00000118
        /*0564*/ 	.short	0x0100
        /*0566*/ 	.byte	0x08
	.zero		1


	//   ....[71]....
        /*0568*/ 	.word	0x00000a50
        /*056c*/ 	.word	0x000000ff
        /*0570*/ 	.word	0x00000238
        /*0574*/ 	.short	0x0100
        /*0576*/ 	.byte	0x08
	.zero		1


	//   ....[72]....
        /*0578*/ 	.word	0x00000b80
        /*057c*/ 	.word	0x000000ff
        /*0580*/ 	.word	0x00000240
        /*0584*/ 	.short	0x0100
        /*0586*/ 	.byte	0x09
	.zero		1


	//   ....[73]....
        /*0588*/ 	.word	0x00000b90
        /*058c*/ 	.word	0x000000ff
        /*0590*/ 	.word	0x00000248
        /*0594*/ 	.short	0x0100
        /*0596*/ 	.byte	0x09
	.zero		1


	//   ....[74]....
        /*0598*/ 	.word	0x00000c70
        /*059c*/ 	.word	0x000000ff
        /*05a0*/ 	.word	0x00000250
        /*05a4*/ 	.short	0x0100
        /*05a6*/ 	.byte	0x08
	.zero		1


	//   ....[75]....
        /*05a8*/ 	.word	0x00000c80
        /*05ac*/ 	.word	0x000000ff
        /*05b0*/ 	.word	0x00000258
        /*05b4*/ 	.short	0x0100
        /*05b6*/ 	.byte	0x08
	.zero		1


	//   ....[76]....
        /*05b8*/ 	.word	0x00000db0
        /*05bc*/ 	.word	0x000000ff
        /*05c0*/ 	.word	0x00000260
        /*05c4*/ 	.short	0x0100
        /*05c6*/ 	.byte	0x08
	.zero		1


	//   ....[77]....
        /*05c8*/ 	.word	0x00000dc0
        /*05cc*/ 	.word	0x000000ff
        /*05d0*/ 	.word	0x00000270
        /*05d4*/ 	.short	0x0100
        /*05d6*/ 	.byte	0x08
	.zero		1


	//   ....[78]....
        /*05d8*/ 	.word	0x00000dd0
        /*05dc*/ 	.word	0x000000ff
        /*05e0*/ 	.word	0x00000268
        /*05e4*/ 	.short	0x0100
        /*05e6*/ 	.byte	0x08
	.zero		1


	//   ....[79]....
        /*05e8*/ 	.word	0x00000de0
        /*05ec*/ 	.word	0x000000ff
        /*05f0*/ 	.word	0x00000278
        /*05f4*/ 	.short	0x0100
        /*05f6*/ 	.byte	0x08
	.zero		1


	//   ....[80]....
        /*05f8*/ 	.word	0x00000f00
        /*05fc*/ 	.word	0x000000ff
        /*0600*/ 	.word	0x00000280
        /*0604*/ 	.short	0x0100
        /*0606*/ 	.byte	0x09
	.zero		1


	//   ....[81]....
        /*0608*/ 	.word	0x00000f10
        /*060c*/ 	.word	0x000000ff
        /*0610*/ 	.word	0x000002a0
        /*0614*/ 	.short	0x0100
        /*0616*/ 	.byte	0x09
	.zero		1


	//   ....[82]....
        /*0618*/ 	.word	0x00000f20
        /*061c*/ 	.word	0x000000ff
        /*0620*/ 	.word	0x00000288
        /*0624*/ 	.short	0x0100
        /*0626*/ 	.byte	0x09
	.zero		1


	//   ....[83]....
        /*0628*/ 	.word	0x00000f30
        /*062c*/ 	.word	0x000000ff
        /*0630*/ 	.word	0x000002a8
        /*0634*/ 	.short	0x0100
        /*0636*/ 	.byte	0x09
	.zero		1


	//   ....[84]....
        /*0638*/ 	.word	0x00000f40
        /*063c*/ 	.word	0x000000ff
        /*0640*/ 	.word	0x00000290
        /*0644*/ 	.short	0x0100
        /*0646*/ 	.byte	0x09
	.zero		1


	//   ....[85]....
        /*0648*/ 	.word	0x00000f50
        /*064c*/ 	.word	0x000000ff
        /*0650*/ 	.word	0x000002b0
        /*0654*/ 	.short	0x0100
        /*0656*/ 	.byte	0x09
	.zero		1


	//   ....[86]....
        /*0658*/ 	.word	0x00000f60
        /*065c*/ 	.word	0x000000ff
        /*0660*/ 	.word	0x00000298
        /*0664*/ 	.short	0x0100
        /*0666*/ 	.byte	0x09
	.zero		1


	//   ....[87]....
        /*0668*/ 	.word	0x00000f70
        /*066c*/ 	.word	0x000000ff
        /*0670*/ 	.word	0x000002b8
        /*0674*/ 	.short	0x0100
        /*0676*/ 	.byte	0x09
	.zero		1


	//   ....[88]....
        /*0678*/ 	.word	0x00001060
        /*067c*/ 	.word	0x000000ff
        /*0680*/ 	.word	0x000002c0
        /*0684*/ 	.short	0x0100
        /*0686*/ 	.byte	0x08
	.zero		1


	//   ....[89]....
        /*0688*/ 	.word	0x00001070
        /*068c*/ 	.word	0x000000ff
        /*0690*/ 	.word	0x000002d0
        /*0694*/ 	.short	0x0100
        /*0696*/ 	.byte	0x08
	.zero		1


	//   ....[90]....
        /*0698*/ 	.word	0x00001080
        /*069c*/ 	.word	0x000000ff
        /*06a0*/ 	.word	0x000002c8
        /*06a4*/ 	.short	0x0100
        /*06a6*/ 	.byte	0x08
	.zero		1


	//   ....[91]....
        /*06a8*/ 	.word	0x00001090
        /*06ac*/ 	.word	0x000000ff
        /*06b0*/ 	.word	0x000002d8
        /*06b4*/ 	.short	0x0100
        /*06b6*/ 	.byte	0x08
	.zero		1


	//   ....[92]....
        /*06b8*/ 	.word	0x00001180
        /*06bc*/ 	.word	0x000000ff
        /*06c0*/ 	.word	0x000002e0
        /*06c4*/ 	.short	0x0100
        /*06c6*/ 	.byte	0x06
	.zero		1


	//   ....[93]....
        /*06c8*/ 	.word	0x00001b70
        /*06cc*/ 	.word	0x00000002
        /*06d0*/ 	.word	0x000002d0
        /*06d4*/ 	.short	0x010a
        /*06d6*/ 	.byte	0xff
	.zero		1


	//   ....[94]....
        /*06d8*/ 	.word	0x00001ba0
        /*06dc*/ 	.word	0x00000002
        /*06e0*/ 	.word	0x000002c0
        /*06e4*/ 	.short	0x0101
        /*06e6*/ 	.byte	0xff
	.zero		1


	//   ....[95]....
        /*06e8*/ 	.word	0x00001c70
        /*06ec*/ 	.word	0x000000ff
        /*06f0*/ 	.word	0x00000120
        /*06f4*/ 	.short	0x010a
        /*06f6*/ 	.byte	0x08
	.zero		1


	//   ....[96]....
        /*06f8*/ 	.word	0x00001d70
        /*06fc*/ 	.word	0x000000ff
        /*0700*/ 	.word	0x00000120
        /*0704*/ 	.short	0x010a
        /*0706*/ 	.byte	0x21
	.zero		1


	//   ....[97]....
        /*0708*/ 	.word	0x00001f20
        /*070c*/ 	.word	0x000000ff
        /*0710*/ 	.word	0x00000120
        /*0714*/ 	.short	0x010a
        /*0716*/ 	.byte	0x08
	.zero		1


	//   ....[98]....
        /*0718*/ 	.word	0x00002040
        /*071c*/ 	.word	0x000000ff
        /*0720*/ 	.word	0x00000258
        /*0724*/ 	.short	0x0101
        /*0726*/ 	.byte	0x04
	.zero		1


	//   ....[99]....
        /*0728*/ 	.word	0x00002050
        /*072c*/ 	.word	0x000000ff
        /*0730*/ 	.word	0x00000120
        /*0734*/ 	.short	0x010a
        /*0736*/ 	.byte	0x08
	.zero		1


	//   ....[100]....
        /*0738*/ 	.word	0x000020d0
        /*073c*/ 	.word	0x000000ff
        /*0740*/ 	.word	0x00000120
        /*0744*/ 	.short	0x010a
        /*0746*/ 	.byte	0x11
	.zero		1


	//   ....[101]....
        /*0748*/ 	.word	0x00002260
        /*074c*/ 	.word	0x000000ff
        /*0750*/ 	.word	0x00000120
        /*0754*/ 	.short	0x010a
        /*0756*/ 	.byte	0x08
	.zero		1


	//   ....[102]....
        /*0758*/ 	.word	0x000023b0
        /*075c*/ 	.word	0x00000002
        /*0760*/ 	.word	0x00000260
        /*0764*/ 	.short	0x010a
        /*0766*/ 	.byte	0xff
	.zero		1


	//   ....[103]....
        /*0768*/ 	.word	0x00002470
        /*076c*/ 	.word	0x00000002
        /*0770*/ 	.word	0x00000000
        /*0774*/ 	.short	0x0101
        /*0776*/ 	.byte	0xff
	.zero		1


	//   ....[104]....
        /*0778*/ 	.word	0x000029d0
        /*077c*/ 	.word	0x000000ff
        /*0780*/ 	.word	0x00000000
        /*0784*/ 	.short	0x010a
        /*0786*/ 	.byte	0x05
	.zero		1


	//   ....[105]....
        /*0788*/ 	.word	0x00002a60
        /*078c*/ 	.word	0x000000ff
        /*0790*/ 	.word	0x00000000
        /*0794*/ 	.short	0x010a
        /*0796*/ 	.byte	0x05
	.zero		1


	//   ....[106]....
        /*0798*/ 	.word	0x00002af0
        /*079c*/ 	.word	0x000000ff
        /*07a0*/ 	.word	0x00000000
        /*07a4*/ 	.short	0x010a
        /*07a6*/ 	.byte	0x05
	.zero		1


	//   ....[107]....
        /*07a8*/ 	.word	0x00002b80
        /*07ac*/ 	.word	0x000000ff
        /*07b0*/ 	.word	0x00000000
        /*07b4*/ 	.short	0x010a
        /*07b6*/ 	.byte	0x05
	.zero		1


	//   ....[108]....
        /*07b8*/ 	.word	0x00002c10
        /*07bc*/ 	.word	0x000000ff
        /*07c0*/ 	.word	0x00000000
        /*07c4*/ 	.short	0x010a
        /*07c6*/ 	.byte	0x05
	.zero		1


	//   ....[109]....
        /*07c8*/ 	.word	0x00002ca0
        /*07cc*/ 	.word	0x000000ff
        /*07d0*/ 	.word	0x00000000
        /*07d4*/ 	.short	0x010a
        /*07d6*/ 	.byte	0x05
	.zero		1


	//   ....[110]....
        /*07d8*/ 	.word	0x00002d30
        /*07dc*/ 	.word	0x000000ff
        /*07e0*/ 	.word	0x00000000
        /*07e4*/ 	.short	0x010a
        /*07e6*/ 	.byte	0x05
	.zero		1


	//   ....[111]....
        /*07e8*/ 	.word	0x00002dc0
        /*07ec*/ 	.word	0x000000ff
        /*07f0*/ 	.word	0x00000000
        /*07f4*/ 	.short	0x010a
        /*07f6*/ 	.byte	0x05
	.zero		1


	//   ....[112]....
        /*07f8*/ 	.word	0x00002e50
        /*07fc*/ 	.word	0x000000ff
        /*0800*/ 	.word	0x00000000
        /*0804*/ 	.short	0x010a
        /*0806*/ 	.byte	0x05
	.zero		1


	//   ....[113]....
        /*0808*/ 	.word	0x00002ee0
        /*080c*/ 	.word	0x000000ff
        /*0810*/ 	.word	0x00000000
        /*0814*/ 	.short	0x010a
        /*0816*/ 	.byte	0x05
	.zero		1


	//   ....[114]....
        /*0818*/ 	.word	0x00002f70
        /*081c*/ 	.word	0x000000ff
        /*0820*/ 	.word	0x00000000
        /*0824*/ 	.short	0x010a
        /*0826*/ 	.byte	0x05
	.zero		1


	//   ....[115]....
        /*0828*/ 	.word	0x00003000
        /*082c*/ 	.word	0x000000ff
        /*0830*/ 	.word	0x00000000
        /*0834*/ 	.short	0x010a
        /*0836*/ 	.byte	0x05
	.zero		1


	//   ....[116]....
        /*0838*/ 	.word	0x00003090
        /*083c*/ 	.word	0x000000ff
        /*0840*/ 	.word	0x00000000
        /*0844*/ 	.short	0x010a
        /*0846*/ 	.byte	0x05
	.zero		1


	//   ....[117]....
        /*0848*/ 	.word	0x00003120
        /*084c*/ 	.word	0x000000ff
        /*0850*/ 	.word	0x00000000
        /*0854*/ 	.short	0x010a
        /*0856*/ 	.byte	0x05
	.zero		1


	//   ....[118]....
        /*0858*/ 	.word	0x000031b0
        /*085c*/ 	.word	0x000000ff
        /*0860*/ 	.word	0x00000000
        /*0864*/ 	.short	0x010a
        /*0866*/ 	.byte	0x05
	.zero		1


	//   ....[119]....
        /*0868*/ 	.word	0x00003240
        /*086c*/ 	.word	0x000000ff
        /*0870*/ 	.word	0x00000000
        /*0874*/ 	.short	0x010a
        /*0876*/ 	.byte	0x05
	.zero		1


	//   ....[120]....
        /*0878*/ 	.word	0x000032d0
        /*087c*/ 	.word	0x000000ff
        /*0880*/ 	.word	0x00000000
        /*0884*/ 	.short	0x010a
        /*0886*/ 	.byte	0x05
	.zero		1


	//   ....[121]....
        /*0888*/ 	.word	0x00003360
        /*088c*/ 	.word	0x000000ff
        /*0890*/ 	.word	0x00000000
        /*0894*/ 	.short	0x010a
        /*0896*/ 	.byte	0x05
	.zero		1


	//   ....[122]....
        /*0898*/ 	.word	0x000033f0
        /*089c*/ 	.word	0x000000ff
        /*08a0*/ 	.word	0x00000000
        /*08a4*/ 	.short	0x010a
        /*08a6*/ 	.byte	0x05
	.zero		1


	//   ....[123]....
        /*08a8*/ 	.word	0x00003480
        /*08ac*/ 	.word	0x000000ff
        /*08b0*/ 	.word	0x00000000
        /*08b4*/ 	.short	0x010a
        /*08b6*/ 	.byte	0x05
	.zero		1


	//   ....[124]....
        /*08b8*/ 	.word	0x00003510
        /*08bc*/ 	.word	0x000000ff
        /*08c0*/ 	.word	0x00000000
        /*08c4*/ 	.short	0x010a
        /*08c6*/ 	.byte	0x05
	.zero		1


	//   ....[125]....
        /*08c8*/ 	.word	0x000035a0
        /*08cc*/ 	.word	0x000000ff
        /*08d0*/ 	.word	0x00000000
        /*08d4*/ 	.short	0x010a
        /*08d6*/ 	.byte	0x05
	.zero		1


	//   ....[126]....
        /*08d8*/ 	.word	0x00003630
        /*08dc*/ 	.word	0x000000ff
        /*08e0*/ 	.word	0x00000000
        /*08e4*/ 	.short	0x010a
        /*08e6*/ 	.byte	0x05
	.zero		1


	//   ....[127]....
        /*08e8*/ 	.word	0x000036c0
        /*08ec*/ 	.word	0x000000ff
        /*08f0*/ 	.word	0x00000000
        /*08f4*/ 	.short	0x010a
        /*08f6*/ 	.byte	0x05
	.zero		1


	//   ....[128]....
        /*08f8*/ 	.word	0x00003750
        /*08fc*/ 	.word	0x000000ff
        /*0900*/ 	.word	0x00000000
        /*0904*/ 	.short	0x010a
        /*0906*/ 	.byte	0x05
	.zero		1


	//   ....[129]....
        /*0908*/ 	.word	0x000037e0
        /*090c*/ 	.word	0x000000ff
        /*0910*/ 	.word	0x00000000
        /*0914*/ 	.short	0x010a
        /*0916*/ 	.byte	0x05
	.zero		1


	//   ....[130]....
        /*0918*/ 	.word	0x00003870
        /*091c*/ 	.word	0x000000ff
        /*0920*/ 	.word	0x00000000
        /*0924*/ 	.short	0x010a
        /*0926*/ 	.byte	0x05
	.zero		1


	//   ....[131]....
        /*0928*/ 	.word	0x00003900
        /*092c*/ 	.word	0x000000ff
        /*0930*/ 	.word	0x00000000
        /*0934*/ 	.short	0x010a
        /*0936*/ 	.byte	0x05
	.zero		1


	//   ....[132]....
        /*0938*/ 	.word	0x00003990
        /*093c*/ 	.word	0x000000ff
        /*0940*/ 	.word	0x00000000
        /*0944*/ 	.short	0x010a
        /*0946*/ 	.byte	0x05
	.zero		1


	//   ....[133]....
        /*0948*/ 	.word	0x00003a20
        /*094c*/ 	.word	0x000000ff
        /*0950*/ 	.word	0x00000000
        /*0954*/ 	.short	0x010a
        /*0956*/ 	.byte	0x05
	.zero		1


	//   ....[134]....
        /*0958*/ 	.word	0x00003ab0
        /*095c*/ 	.word	0x000000ff
        /*0960*/ 	.word	0x00000000
        /*0964*/ 	.short	0x010a
        /*0966*/ 	.byte	0x05
	.zero		1


	//   ....[135]....
        /*0968*/ 	.word	0x00003b40
        /*096c*/ 	.word	0x000000ff
        /*0970*/ 	.word	0x00000000
        /*0974*/ 	.short	0x010a
        /*0976*/ 	.byte	0x05
	.zero		1


	//   ....[136]....
        /*0978*/ 	.word	0x00003bd0
        /*097c*/ 	.word	0x000000ff
        /*0980*/ 	.word	0x00000000
        /*0984*/ 	.short	0x010a
        /*0986*/ 	.byte	0x05
	.zero		1


	//   ....[137]....
        /*0988*/ 	.word	0x00003c60
        /*098c*/ 	.word	0x000000ff
        /*0990*/ 	.word	0x00000000
        /*0994*/ 	.short	0x010a
        /*0996*/ 	.byte	0x05
	.zero		1


	//   ....[138]....
        /*0998*/ 	.word	0x00003cf0
        /*099c*/ 	.word	0x000000ff
        /*09a0*/ 	.word	0x00000000
        /*09a4*/ 	.short	0x010a
        /*09a6*/ 	.byte	0x05
	.zero		1


	//   ....[139]....
        /*09a8*/ 	.word	0x00003d90
        /*09ac*/ 	.word	0x00000000
        /*09b0*/ 	.word	0x00000000
        /*09b4*/ 	.short	0x010a
        /*09b6*/ 	.byte	0xff
	.zero		1


	//   ....[140]....
        /*09b8*/ 	.word	0x00003eb0
        /*09bc*/ 	.word	0x00000000
        /*09c0*/ 	.word	0x000002c0
        /*09c4*/ 	.short	0x010a
        /*09c6*/ 	.byte	0xff
	.zero		1


	//   ....[141]....
        /*09c8*/ 	.word	0x00003f20
        /*09cc*/ 	.word	0x00000000
        /*09d0*/ 	.word	0x00000000
        /*09d4*/ 	.short	0x0101
        /*09d6*/ 	.byte	0xff
	.zero		1


	//   ....[142]....
        /*09d8*/ 	.word	0x00003f40
        /*09dc*/ 	.word	0x000000ff
        /*09e0*/ 	.word	0x00000270
        /*09e4*/ 	.short	0x010a
        /*09e6*/ 	.byte	0x05
	.zero		1


	//   ....[143]....
        /*09e8*/ 	.word	0x00004060
        /*09ec*/ 	.word	0x00000000
        /*09f0*/ 	.word	0x00000260
        /*09f4*/ 	.short	0x010a
        /*09f6*/ 	.byte	0xff
	.zero		1


	//   ....[144]....
        /*09f8*/ 	.word	0x00004160
        /*09fc*/ 	.word	0x00000000
        /*0a00*/ 	.word	0x00000000
        /*0a04*/ 	.short	0x0101
        /*0a06*/ 	.byte	0xff
	.zero		1


	//   ....[145]....
        /*0a08*/ 	.word	0x000041f0
        /*0a0c*/ 	.word	0x000000ff
        /*0a10*/ 	.word	0x00000270
        /*0a14*/ 	.short	0x0106
        /*0a16*/ 	.byte	0x05
	.zero		1


	//   ....[146]....
        /*0a18*/ 	.word	0x00004210
        /*0a1c*/ 	.word	0x000000ff
        /*0a20*/ 	.word	0x00000270
        /*0a24*/ 	.short	0x010a
        /*0a26*/ 	.byte	0x05
	.zero		1


	//   ....[147]....
        /*0a28*/ 	.word	0x000042a0
        /*0a2c*/ 	.word	0x000000ff
        /*0a30*/ 	.word	0x00000270
        /*0a34*/ 	.short	0x0106
        /*0a36*/ 	.byte	0x04
	.zero		1


	//   ....[148]....
        /*0a38*/ 	.word	0x000042e0
        /*0a3c*/ 	.word	0x00000000
        /*0a40*/ 	.word	0x00000270
        /*0a44*/ 	.short	0x010a
        /*0a46*/ 	.byte	0xff
	.zero		1


	//   ....[149]....
        /*0a48*/ 	.word	0x00004520
        /*0a4c*/ 	.word	0x000000ff
        /*0a50*/ 	.word	0x00000008
        /*0a54*/ 	.short	0x010a
        /*0a56*/ 	.byte	0x06
	.zero		1


	//   ....[150]....
        /*0a58*/ 	.word	0x00004540
        /*0a5c*/ 	.word	0x000000ff
        /*0a60*/ 	.word	0x00000008
        /*0a64*/ 	.short	0x010a
        /*0a66*/ 	.byte	0x06
	.zero		1


	//   ....[151]....
        /*0a68*/ 	.word	0x000046d0
        /*0a6c*/ 	.word	0x000000ff
        /*0a70*/ 	.word	0x00000008
        /*0a74*/ 	.short	0x010a
        /*0a76*/ 	.byte	0x06
	.zero		1


	//   ....[152]....
        /*0a78*/ 	.word	0x000046f0
        /*0a7c*/ 	.word	0x000000ff
        /*0a80*/ 	.word	0x00000008
        /*0a84*/ 	.short	0x010a
        /*0a86*/ 	.byte	0x06
	.zero		1


	//   ....[153]....
        /*0a88*/ 	.word	0x000047b0
        /*0a8c*/ 	.word	0x000000ff
        /*0a90*/ 	.word	0x00000000
        /*0a94*/ 	.short	0x0101
        /*0a96*/ 	.byte	0x07
	.zero		1


	//   ....[154]....
        /*0a98*/ 	.word	0x00004ab0
        /*0a9c*/ 	.word	0x00000000
        /*0aa0*/ 	.word	0x00000260
        /*0aa4*/ 	.short	0x010a
        /*0aa6*/ 	.byte	0xff
	.zero		1


	//   ....[155]....
        /*0aa8*/ 	.word	0x00004b70
        /*0aac*/ 	.word	0x00000000
        /*0ab0*/ 	.word	0x00000000
        /*0ab4*/ 	.short	0x0101
        /*0ab6*/ 	.byte	0xff
	.zero		1


	//   ....[156]....
        /*0ab8*/ 	.word	0x00004c30
        /*0abc*/ 	.word	0x000000ff
        /*0ac0*/ 	.word	0x00000000
        /*0ac4*/ 	.short	0x010a
        /*0ac6*/ 	.byte	0x06
	.zero		1


	//   ....[157]....
        /*0ac8*/ 	.word	0x00004c40
        /*0acc*/ 	.word	0x000000ff
        /*0ad0*/ 	.word	0x000002a0
        /*0ad4*/ 	.short	0x010a
        /*0ad6*/ 	.byte	0x0a
	.zero		1


	//   ....[158]....
        /*0ad8*/ 	.word	0x00004cf0
        /*0adc*/ 	.word	0x000000ff
        /*0ae0*/ 	.word	0x00000000
        /*0ae4*/ 	.short	0x010a
        /*0ae6*/ 	.byte	0x09
	.zero		1


	//   ....[159]....
        /*0ae8*/ 	.word	0x00004e30
        /*0aec*/ 	.word	0x000000ff
        /*0af0*/ 	.word	0x00000000
        /*0af4*/ 	.short	0x010a
        /*0af6*/ 	.byte	0x06
	.zero		1


	//   ....[160]....
        /*0af8*/ 	.word	0x00005080
        /*0afc*/ 	.word	0x000000ff
        /*0b00*/ 	.word	0x00000000
        /*0b04*/ 	.short	0x010a
        /*0b06*/ 	.byte	0x07
	.zero		1


	//   ....[161]....
        /*0b08*/ 	.word	0x00005110
        /*0b0c*/ 	.word	0x000000ff
        /*0b10*/ 	.word	0x00000000
        /*0b14*/ 	.short	0x010a
        /*0b16*/ 	.byte	0x07
	.zero		1


	//   ....[162]....
        /*0b18*/ 	.word	0x000051a0
        /*0b1c*/ 	.word	0x000000ff
        /*0b20*/ 	.word	0x00000000
        /*0b24*/ 	.short	0x010a
        /*0b26*/ 	.byte	0x07
	.zero		1


	//   ....[163]....
        /*0b28*/ 	.word	0x00005240
        /*0b2c*/ 	.word	0x00000000
        /*0b30*/ 	.word	0x00000000
        /*0b34*/ 	.short	0x010a
        /*0b36*/ 	.byte	0xff
	.zero		1


	//   ....[164]....
        /*0b38*/ 	.word	0x00005280
        /*0b3c*/ 	.word	0x00000000
        /*0b40*/ 	.word	0x00000000
        /*0b44*/ 	.short	0x010a
        /*0b46*/ 	.byte	0xff
	.zero		1


	//   ....[165]....
        /*0b48*/ 	.word	0x000052f0
        /*0b4c*/ 	.word	0x000000ff
        /*0b50*/ 	.word	0x00000000
        /*0b54*/ 	.short	0x0101
        /*0b56*/ 	.byte	0x05
	.zero		1


	//   ....[166]....
        /*0b58*/ 	.word	0x00005330
        /*0b5c*/ 	.word	0x000000ff
        /*0b60*/ 	.word	0x000002e0
        /*0b64*/ 	.short	0x010a
        /*0b66*/ 	.byte	0x08
	.zero		1


	//   ....[167]....
        /*0b68*/ 	.word	0x00005380
        /*0b6c*/ 	.word	0x000000ff
        /*0b70*/ 	.word	0x00000000
        /*0b74*/ 	.short	0x0101
        /*0b76*/ 	.byte	0x05
	.zero		1


	//   ....[168]....
        /*0b78*/ 	.word	0x00005790
        /*0b7c*/ 	.word	0x00000000
        /*0b80*/ 	.word	0x00000260
        /*0b84*/ 	.short	0x010a
        /*0b86*/ 	.byte	0xff
	.zero		1


	//   ....[169]....
        /*0b88*/ 	.word	0x00005880
        /*0b8c*/ 	.word	0x00000000
        /*0b90*/ 	.word	0x00000000
        /*0b94*/ 	.short	0x0101
        /*0b96*/ 	.byte	0xff
	.zero		1


	//   ....[170]....
        /*0b98*/ 	.word	0x00005ba0
        /*0b9c*/ 	.word	0x000000ff
        /*0ba0*/ 	.word	0x00000258
        /*0ba4*/ 	.short	0x010a
        /*0ba6*/ 	.byte	0x06
	.zero		1


	//   ....[171]....
        /*0ba8*/ 	.word	0x00005d20
        /*0bac*/ 	.word	0x000000ff
        /*0bb0*/ 	.word	0x00000248
        /*0bb4*/ 	.short	0x010a
        /*0bb6*/ 	.byte	0x06
	.zero		1


	//   ....[172]....
        /*0bb8*/ 	.word	0x00006050
        /*0bbc*/ 	.word	0x000000ff
        /*0bc0*/ 	.word	0x00000240
        /*0bc4*/ 	.short	0x010b
        /*0bc6*/ 	.byte	0x06
	.zero		1


	//   ....[173]....
        /*0bc8*/ 	.word	0x00006070
        /*0bcc*/ 	.word	0x000000ff
        /*0bd0*/ 	.word	0x00000000
        /*0bd4*/ 	.short	0x0101
        /*0bd6*/ 	.byte	0x25
	.zero		1


	//   ....[174]....
        /*0bd8*/ 	.word	0x000060b0
        /*0bdc*/ 	.word	0x00000000
        /*0be0*/ 	.word	0x00000248
        /*0be4*/ 	.short	0x010a
        /*0be6*/ 	.byte	0xff
	.zero		1


	//   ....[175]....
        /*0be8*/ 	.word	0x00006460
        /*0bec*/ 	.word	0x00000000
        /*0bf0*/ 	.word	0x00000260
        /*0bf4*/ 	.short	0x010a
        /*0bf6*/ 	.byte	0xff
	.zero		1


	//   ....[176]....
        /*0bf8*/ 	.word	0x00006570
        /*0bfc*/ 	.word	0x00000000
        /*0c00*/ 	.word	0x00000000
        /*0c04*/ 	.short	0x0101
        /*0c06*/ 	.byte	0xff
	.zero		1


	//   ....[177]....
        /*0c08*/ 	.word	0x00007080
        /*0c0c*/ 	.word	0x000000ff
        /*0c10*/ 	.word	0x00000240
        /*0c14*/ 	.short	0x010a
        /*0c16*/ 	.byte	0x31
	.zero		1


	//   ....[178]....
        /*0c18*/ 	.word	0x000070f0
        /*0c1c*/ 	.word	0x0000006c
        /*0c20*/ 	.word	0x00000280
        /*0c24*/ 	.short	0x010a
        /*0c26*/ 	.byte	0xff
	.zero		1


	//   ....[179]....
        /*0c28*/ 	.word	0x00007240
        /*0c2c*/ 	.word	0x000000ff
        /*0c30*/ 	.word	0x00000240
        /*0c34*/ 	.short	0x010a
        /*0c36*/ 	.byte	0x31
	.zero		1


	//   ....[180]....
        /*0c38*/ 	.word	0x00007320
        /*0c3c*/ 	.word	0x000000ff
        /*0c40*/ 	.word	0x00000000
        /*0c44*/ 	.short	0x0101
        /*0c46*/ 	.byte	0x04
	.zero		1


	//   ....[181]....
        /*0c48*/ 	.word	0x00007380
        /*0c4c*/ 	.word	0x0000006c
        /*0c50*/ 	.word	0x00000280
        /*0c54*/ 	.short	0x010a
        /*0c56*/ 	.byte	0xff
	.zero		1


	//   ....[182]....
        /*0c58*/ 	.word	0x000076d0
        /*0c5c*/ 	.word	0x0000006c
        /*0c60*/ 	.word	0x00000000
        /*0c64*/ 	.short	0x0101
        /*0c66*/ 	.byte	0xff
	.zero		1


	//   ....[183]....
        /*0c68*/ 	.word	0x00007f90
        /*0c6c*/ 	.word	0x00000002
        /*0c70*/ 	.word	0x000002d0
        /*0c74*/ 	.short	0x010a
        /*0c76*/ 	.byte	0xff
	.zero		1


	//   ....[184]....
        /*0c78*/ 	.word	0x00007ff0
        /*0c7c*/ 	.word	0x00000002
        /*0c80*/ 	.word	0x00000120
        /*0c84*/ 	.short	0x010a
        /*0c86*/ 	.byte	0xff
	.zero		1


	//   ....[185]....
        /*0c88*/ 	.word	0x00008050
        /*0c8c*/ 	.word	0x00000002
        /*0c90*/ 	.word	0x00000120
        /*0c94*/ 	.short	0x010a
        /*0c96*/ 	.byte	0xff
	.zero		1


	//   ....[186]....
        /*0c98*/ 	.word	0x000080a0
        /*0c9c*/ 	.word	0x00000002
        /*0ca0*/ 	.word	0x00000260
        /*0ca4*/ 	.short	0x010a
        /*0ca6*/ 	.byte	0xff
	.zero		1


	//   ....[187]....
        /*0ca8*/ 	.word	0x00008100
        /*0cac*/ 	.word	0x00000000
        /*0cb0*/ 	.word	0x00000000
        /*0cb4*/ 	.short	0x010a
        /*0cb6*/ 	.byte	0xff
	.zero		1


	//   ....[188]....
        /*0cb8*/ 	.word	0x00008160
        /*0cbc*/ 	.word	0x00000000
        /*0cc0*/ 	.word	0x00000000
        /*0cc4*/ 	.short	0x010a
        /*0cc6*/ 	.byte	0xff
	.zero		1


	//   ....[189]....
        /*0cc8*/ 	.word	0x000081c0
        /*0ccc*/ 	.word	0x00000000
        /*0cd0*/ 	.word	0x00000000
        /*0cd4*/ 	.short	0x010a
        /*0cd6*/ 	.byte	0xff
	.zero		1


	//   ....[190]....
        /*0cd8*/ 	.word	0x00008220
        /*0cdc*/ 	.word	0x00000000
        /*0ce0*/ 	.word	0x00000000
        /*0ce4*/ 	.short	0x010a
        /*0ce6*/ 	.byte	0xff
	.zero		1


	//   ....[191]....
        /*0ce8*/ 	.word	0x00008280
        /*0cec*/ 	.word	0x00000000
        /*0cf0*/ 	.word	0x00000000
        /*0cf4*/ 	.short	0x010a
        /*0cf6*/ 	.byte	0xff
	.zero		1


	//   ....[192]....
        /*0cf8*/ 	.word	0x000082e0
        /*0cfc*/ 	.word	0x00000000
        /*0d00*/ 	.word	0x00000000
        /*0d04*/ 	.short	0x010a
        /*0d06*/ 	.byte	0xff
	.zero		1


	//   ....[193]....
        /*0d08*/ 	.word	0x00008340
        /*0d0c*/ 	.word	0x00000000
        /*0d10*/ 	.word	0x00000000
        /*0d14*/ 	.short	0x010a
        /*0d16*/ 	.byte	0xff
	.zero		1


	//   ....[194]....
        /*0d18*/ 	.word	0x000083a0
        /*0d1c*/ 	.word	0x00000000
        /*0d20*/ 	.word	0x00000000
        /*0d24*/ 	.short	0x010a
        /*0d26*/ 	.byte	0xff
	.zero		1


	//   ....[195]....
        /*0d28*/ 	.word	0x00008400
        /*0d2c*/ 	.word	0x00000000
        /*0d30*/ 	.word	0x00000000
        /*0d34*/ 	.short	0x010a
        /*0d36*/ 	.byte	0xff
	.zero		1


	//   ....[196]....
        /*0d38*/ 	.word	0x00008460
        /*0d3c*/ 	.word	0x00000000
        /*0d40*/ 	.word	0x00000000
        /*0d44*/ 	.short	0x010a
        /*0d46*/ 	.byte	0xff
	.zero		1


	//   ....[197]....
        /*0d48*/ 	.word	0x000084c0
        /*0d4c*/ 	.word	0x00000000
        /*0d50*/ 	.word	0x00000000
        /*0d54*/ 	.short	0x010a
        /*0d56*/ 	.byte	0xff
	.zero		1


	//   ....[198]....
        /*0d58*/ 	.word	0x00008520
        /*0d5c*/ 	.word	0x00000000
        /*0d60*/ 	.word	0x00000000
        /*0d64*/ 	.short	0x010a
        /*0d66*/ 	.byte	0xff
	.zero		1


	//   ....[199]....
        /*0d68*/ 	.word	0x00008580
        /*0d6c*/ 	.word	0x00000000
        /*0d70*/ 	.word	0x00000000
        /*0d74*/ 	.short	0x010a
        /*0d76*/ 	.byte	0xff
	.zero		1


	//   ....[200]....
        /*0d78*/ 	.word	0x000085e0
        /*0d7c*/ 	.word	0x00000000
        /*0d80*/ 	.word	0x00000000
        /*0d84*/ 	.short	0x010a
        /*0d86*/ 	.byte	0xff
	.zero		1


	//   ....[201]....
        /*0d88*/ 	.word	0x00008640
        /*0d8c*/ 	.word	0x00000000
        /*0d90*/ 	.word	0x00000000
        /*0d94*/ 	.short	0x010a
        /*0d96*/ 	.byte	0xff
	.zero		1


	//   ....[202]....
        /*0d98*/ 	.word	0x000086a0
        /*0d9c*/ 	.word	0x00000000
        /*0da0*/ 	.word	0x00000000
        /*0da4*/ 	.short	0x010a
        /*0da6*/ 	.byte	0xff
	.zero		1


	//   ....[203]....
        /*0da8*/ 	.word	0x00008700
        /*0dac*/ 	.word	0x00000000
        /*0db0*/ 	.word	0x00000000
        /*0db4*/ 	.short	0x010a
        /*0db6*/ 	.byte	0xff
	.zero		1


	//   ....[204]....
        /*0db8*/ 	.word	0x00008760
        /*0dbc*/ 	.word	0x00000000
        /*0dc0*/ 	.word	0x00000000
        /*0dc4*/ 	.short	0x010a
        /*0dc6*/ 	.byte	0xff
	.zero		1


	//   ....[205]....
        /*0dc8*/ 	.word	0x000087c0
        /*0dcc*/ 	.word	0x00000000
        /*0dd0*/ 	.word	0x00000000
        /*0dd4*/ 	.short	0x010a
        /*0dd6*/ 	.byte	0xff
	.zero		1


	//   ....[206]....
        /*0dd8*/ 	.word	0x00008820
        /*0ddc*/ 	.word	0x00000000
        /*0de0*/ 	.word	0x00000000
        /*0de4*/ 	.short	0x010a
        /*0de6*/ 	.byte	0xff
	.zero		1


	//   ....[207]....
        /*0de8*/ 	.word	0x00008880
        /*0dec*/ 	.word	0x00000000
        /*0df0*/ 	.word	0x00000000
        /*0df4*/ 	.short	0x010a
        /*0df6*/ 	.byte	0xff
	.zero		1


	//   ....[208]....
        /*0df8*/ 	.word	0x000088e0
        /*0dfc*/ 	.word	0x00000000
        /*0e00*/ 	.word	0x00000000
        /*0e04*/ 	.short	0x010a
        /*0e06*/ 	.byte	0xff
	.zero		1


	//   ....[209]....
        /*0e08*/ 	.word	0x00008940
        /*0e0c*/ 	.word	0x00000000
        /*0e10*/ 	.word	0x00000000
        /*0e14*/ 	.short	0x010a
        /*0e16*/ 	.byte	0xff
	.zero		1


	//   ....[210]....
        /*0e18*/ 	.word	0x000089a0
        /*0e1c*/ 	.word	0x00000000
        /*0e20*/ 	.word	0x00000000
        /*0e24*/ 	.short	0x010a
        /*0e26*/ 	.byte	0xff
	.zero		1


	//   ....[211]....
        /*0e28*/ 	.word	0x00008a00
        /*0e2c*/ 	.word	0x00000000
        /*0e30*/ 	.word	0x00000000
        /*0e34*/ 	.short	0x010a
        /*0e36*/ 	.byte	0xff
	.zero		1


	//   ....[212]....
        /*0e38*/ 	.word	0x00008a60
        /*0e3c*/ 	.word	0x00000000
        /*0e40*/ 	.word	0x00000000
        /*0e44*/ 	.short	0x010a
        /*0e46*/ 	.byte	0xff
	.zero		1


	//   ....[213]....
        /*0e48*/ 	.word	0x00008ac0
        /*0e4c*/ 	.word	0x00000000
        /*0e50*/ 	.word	0x00000000
        /*0e54*/ 	.short	0x010a
        /*0e56*/ 	.byte	0xff
	.zero		1


	//   ....[214]....
        /*0e58*/ 	.word	0x00008b20
        /*0e5c*/ 	.word	0x00000000
        /*0e60*/ 	.word	0x00000000
        /*0e64*/ 	.short	0x010a
        /*0e66*/ 	.byte	0xff
	.zero		1


	//   ....[215]....
        /*0e68*/ 	.word	0x00008b80
        /*0e6c*/ 	.word	0x00000000
        /*0e70*/ 	.word	0x00000000
        /*0e74*/ 	.short	0x010a
        /*0e76*/ 	.byte	0xff
	.zero		1


	//   ....[216]....
        /*0e78*/ 	.word	0x00008be0
        /*0e7c*/ 	.word	0x00000000
        /*0e80*/ 	.word	0x00000000
        /*0e84*/ 	.short	0x010a
        /*0e86*/ 	.byte	0xff
	.zero		1


	//   ....[217]....
        /*0e88*/ 	.word	0x00008c40
        /*0e8c*/ 	.word	0x00000000
        /*0e90*/ 	.word	0x00000000
        /*0e94*/ 	.short	0x010a
        /*0e96*/ 	.byte	0xff
	.zero		1


	//   ....[218]....
        /*0e98*/ 	.word	0x00008ca0
        /*0e9c*/ 	.word	0x00000000
        /*0ea0*/ 	.word	0x00000000
        /*0ea4*/ 	.short	0x010a
        /*0ea6*/ 	.byte	0xff
	.zero		1


	//   ....[219]....
        /*0ea8*/ 	.word	0x00008d00
        /*0eac*/ 	.word	0x00000000
        /*0eb0*/ 	.word	0x00000000
        /*0eb4*/ 	.short	0x010a
        /*0eb6*/ 	.byte	0xff
	.zero		1


	//   ....[220]....
        /*0eb8*/ 	.word	0x00008d60
        /*0ebc*/ 	.word	0x00000000
        /*0ec0*/ 	.word	0x00000000
        /*0ec4*/ 	.short	0x010a
        /*0ec6*/ 	.byte	0xff
	.zero		1


	//   ....[221]....
        /*0ec8*/ 	.word	0x00008dc0
        /*0ecc*/ 	.word	0x00000000
        /*0ed0*/ 	.word	0x00000000
        /*0ed4*/ 	.short	0x010a
        /*0ed6*/ 	.byte	0xff
	.zero		1


	//   ....[222]....
        /*0ed8*/ 	.word	0x00008e10
        /*0edc*/ 	.word	0x00000000
        /*0ee0*/ 	.word	0x000002c0
        /*0ee4*/ 	.short	0x010a
        /*0ee6*/ 	.byte	0xff
	.zero		1


	//   ....[223]....
        /*0ee8*/ 	.word	0x00008e70
        /*0eec*/ 	.word	0x00000000
        /*0ef0*/ 	.word	0x00000270
        /*0ef4*/ 	.short	0x010a
        /*0ef6*/ 	.byte	0xff
	.zero		1


	//   ....[224]....
        /*0ef8*/ 	.word	0x00008ec0
        /*0efc*/ 	.word	0x00000000
        /*0f00*/ 	.word	0x00000260
        /*0f04*/ 	.short	0x010a
        /*0f06*/ 	.byte	0xff
	.zero		1


	//   ....[225]....
        /*0f08*/ 	.word	0x00008f20
        /*0f0c*/ 	.word	0x00000000
        /*0f10*/ 	.word	0x00000270
        /*0f14*/ 	.short	0x010a
        /*0f16*/ 	.byte	0xff
	.zero		1


	//   ....[226]....
        /*0f18*/ 	.word	0x00008f80
        /*0f1c*/ 	.word	0x00000004
        /*0f20*/ 	.word	0x00000008
        /*0f24*/ 	.short	0x010a
        /*0f26*/ 	.byte	0xff
	.zero		1


	//   ....[227]....
        /*0f28*/ 	.word	0x00009060
        /*0f2c*/ 	.word	0x00000002
        /*0f30*/ 	.word	0x00000008
        /*0f34*/ 	.short	0x010a
        /*0f36*/ 	.byte	0xff
	.zero		1


	//   ....[228]....
        /*0f38*/ 	.word	0x000090b0
        /*0f3c*/ 	.word	0x00000000
        /*0f40*/ 	.word	0x00000260
        /*0f44*/ 	.short	0x010a
        /*0f46*/ 	.byte	0xff
	.zero		1


	//   ....[229]....
        /*0f48*/ 	.word	0x00009110
        /*0f4c*/ 	.word	0x00000000
        /*0f50*/ 	.word	0x000002a0
        /*0f54*/ 	.short	0x010a
        /*0f56*/ 	.byte	0xff
	.zero		1


	//   ....[230]....
        /*0f58*/ 	.word	0x00009170
        /*0f5c*/ 	.word	0x00000000
        /*0f60*/ 	.word	0x00000000
        /*0f64*/ 	.short	0x010a
        /*0f66*/ 	.byte	0xff
	.zero		1


	//   ....[231]....
        /*0f68*/ 	.word	0x000091d0
        /*0f6c*/ 	.word	0x00000000
        /*0f70*/ 	.word	0x00000000
        /*0f74*/ 	.short	0x010a
        /*0f76*/ 	.byte	0xff
	.zero		1


	//   ....[232]....
        /*0f78*/ 	.word	0x00009230
        /*0f7c*/ 	.word	0x00000000
        /*0f80*/ 	.word	0x00000000
        /*0f84*/ 	.short	0x010a
        /*0f86*/ 	.byte	0xff
	.zero		1


	//   ....[233]....
        /*0f88*/ 	.word	0x00009290
        /*0f8c*/ 	.word	0x00000000
        /*0f90*/ 	.word	0x00000000
        /*0f94*/ 	.short	0x010a
        /*0f96*/ 	.byte	0xff
	.zero		1


	//   ....[234]....
        /*0f98*/ 	.word	0x000092f0
        /*0f9c*/ 	.word	0x00000000
        /*0fa0*/ 	.word	0x000002e0
        /*0fa4*/ 	.short	0x010a
        /*0fa6*/ 	.byte	0xff
	.zero		1


	//   ....[235]....
        /*0fa8*/ 	.word	0x00009340
        /*0fac*/ 	.word	0x00000000
        /*0fb0*/ 	.word	0x00000260
        /*0fb4*/ 	.short	0x010a
        /*0fb6*/ 	.byte	0xff
	.zero		1


	//   ....[236]....
        /*0fb8*/ 	.word	0x000093a0
        /*0fbc*/ 	.word	0x00000000
        /*0fc0*/ 	.word	0x00000258
        /*0fc4*/ 	.short	0x010a
        /*0fc6*/ 	.byte	0xff
	.zero		1


	//   ....[237]....
        /*0fc8*/ 	.word	0x00009400
        /*0fcc*/ 	.word	0x00000000
        /*0fd0*/ 	.word	0x00000248
        /*0fd4*/ 	.short	0x010a
        /*0fd6*/ 	.byte	0xff
	.zero		1


	//   ....[238]....
        /*0fd8*/ 	.word	0x00009450
        /*0fdc*/ 	.word	0x00000000
        /*0fe0*/ 	.word	0x00000260
        /*0fe4*/ 	.short	0x010a
        /*0fe6*/ 	.byte	0xff
	.zero		1


	//   ....[239]....
        /*0fe8*/ 	.word	0x000094b0
        /*0fec*/ 	.word	0x00000000
        /*0ff0*/ 	.word	0x00000240
        /*0ff4*/ 	.short	0x010a
        /*0ff6*/ 	.byte	0xff
	.zero		1


	//   ....[240]....
        /*0ff8*/ 	.word	0x00009500
        /*0ffc*/ 	.word	0x0000006c
        /*1000*/ 	.word	0x00000280
        /*1004*/ 	.short	0x010a
        /*1006*/ 	.byte	0xff
	.zero		1


	//----- nvinfo : EIATTR_NUM_MBARRIERS
	.align		4
.L_47:
        /*1008*/ 	.byte	0x03, 0x38
        /*100a*/ 	.short	0x005d


	//----- nvinfo : EIATTR_EXIT_INSTR_OFFSETS
	.align		4
        /*100c*/ 	.byte	0x04, 0x1c
        /*100e*/ 	.short	(.L_49 - .L_48)


	//   ....[0]....
.L_48:
        /*1010*/ 	.word	0x00003dc0


	//   ....[1]....
        /*1014*/ 	.word	0x000042b0


	//   ....[2]....
        /*1018*/ 	.word	0x00004310


	//   ....[3]....
        /*101c*/ 	.word	0x000055b0


	//   ....[4]....
        /*1020*/ 	.word	0x000060e0


	//   ....[5]....
        /*1024*/ 	.word	0x00006120


	//   ....[6]....
        /*1028*/ 	.word	0x00007f80


	//----- nvinfo : EIATTR_MAX_THREADS
	.align		4
.L_49:
        /*102c*/ 	.byte	0x04, 0x05
        /*102e*/ 	.short	(.L_51 - .L_50)
.L_50:
        /*1030*/ 	.word	0x00000100
        /*1034*/ 	.word	0x00000001
        /*1038*/ 	.word	0x00000001


	//----- nvinfo : EIATTR_CRS_STACK_SIZE
	.align		4
.L_51:
        /*103c*/ 	.byte	0x04, 0x1e
        /*103e*/ 	.short	(.L_53 - .L_52)
.L_52:
        /*1040*/ 	.word	0x00000000


	//----- nvinfo : EIATTR_CBANK_PARAM_SIZE
	.align		4
.L_53:
        /*1044*/ 	.byte	0x03, 0x19
        /*1046*/ 	.short	0x0800


	//----- nvinfo : EIATTR_PARAM_CBANK
	.align		4
        /*1048*/ 	.byte	0x04, 0x0a
        /*104a*/ 	.short	(.L_55 - .L_54)
	.align		4
.L_54:
        /*104c*/ 	.word	index@(.nv.constant0._ZN7cutlass13device_kernelINS_4gemm6kernel13GemmUniversalIN4cute5tupleIJiiiiEEENS1_10collective13CollectiveMmaINS1_35MainloopSm100TmaUmmaWarpSpecializedILi36ELi2ELi4ENS5_IJNS4_1CILi2EEENSA_ILi1EEESC_EEEEENS5_IJNSA_ILi128EEENSA_ILi64EEESG_EEENS_12float_e4m3_tENS5_IJlSC_lEEESI_SJ_NS4_8TiledMMAINS4_8MMA_AtomIJNS4_10MMA_TraitsINS4_25SM100_MMA_F8F6F4_2x1SM_SSEJSI_SI_fSF_SG_NS4_17integral_constantINS4_4UMMA5MajorELSQ_0EEESR_NSO_INSP_7ScaleInELSS_0EEEST_EEEEEENS4_6LayoutINS5_IJSC_SC_SC_EEENS5_IJNSA_ILi0EEESY_SY_EEEEENS5_IJNS4_10UnderscoreES11_S11_EEEEENS4_18SM100_TMA_2SM_LOADENS4_14ComposedLayoutINS4_7SwizzleILi2ELi4ELi3EEENS4_18smem_ptr_flag_bitsILi8EEENSW_INS5_IJNSA_ILi8EEESG_EEENS5_IJSG_SC_EEEEEEEvNS4_8identityES14_S1E_vS1F_EENS_8epilogue10collective18CollectiveEpilogueINS1H_23Sm100TmaWarpSpecializedILi1ELi1ELi32ELb0ELb0EEEJNS5_IJSG_SG_SG_EEENS5_IJNSW_ISG_SC_EES1N_EEESI_SJ_SI_SJ_NS1H_6fusion15FusionCallbacksIS1L_NS1P_23LinCombPerRowBiasEltActINS1H_6thread4ReLuESI_fSI_SI_fLi16ELNS_15FloatRoundStyleE2EEES1M_S1O_JEEENS4_5SM1004TMEM4LOAD26SM100_TMEM_LOAD_32dp32b32xENS4_13SM90_TMA_LOADES1E_NS4_39AutoVectorizingCopyWithAssumedAlignmentILi128EEENS4_14SM90_TMA_STOREES1E_S23_S23_EEEvvEEEEvNT_6ParamsE)
        /*1050*/ 	.short	0x0380
        /*1052*/ 	.short	0x0800


	//----- nvinfo : EIATTR_SW_WAR
	.align		4
.L_55:
        /*1054*/ 	.byte	0x04, 0x36
        /*1056*/ 	.short	(.L_57 - .L_56)
.L_56:
        /*1058*/ 	.word	0x00000008
.L_57:


//--------------------- .nv.callgraph             --------------------------
	.section	.nv.callgraph,"",@"SHT_CUDA_CALLGRAPH"
	.align	4
	.sectionentsize	8
	.align		4
        /*0000*/ 	.word	0x00000000
	.align		4
        /*0004*/ 	.word	0xffffffff
	.align		4
        /*0008*/ 	.word	index@(_ZN7cutlass13device_kernelINS_4gemm6kernel13GemmUniversalIN4cute5tupleIJiiiiEEENS1_10collective13CollectiveMmaINS1_35MainloopSm100TmaUmmaWarpSpecializedILi36ELi2ELi4ENS5_IJNS4_1CILi2EEENSA_ILi1EEESC_EEEEENS5_IJNSA_ILi128EEENSA_ILi64EEESG_EEENS_12float_e4m3_tENS5_IJlSC_lEEESI_SJ_NS4_8TiledMMAINS4_8MMA_AtomIJNS4_10MMA_TraitsINS4_25SM100_MMA_F8F6F4_2x1SM_SSEJSI_SI_fSF_SG_NS4_17integral_constantINS4_4UMMA5MajorELSQ_0EEESR_NSO_INSP_7ScaleInELSS_0EEEST_EEEEEENS4_6LayoutINS5_IJSC_SC_SC_EEENS5_IJNSA_ILi0EEESY_SY_EEEEENS5_IJNS4_10UnderscoreES11_S11_EEEEENS4_18SM100_TMA_2SM_LOADENS4_14ComposedLayoutINS4_7SwizzleILi2ELi4ELi3EEENS4_18smem_ptr_flag_bitsILi8EEENSW_INS5_IJNSA_ILi8EEESG_EEENS5_IJSG_SC_EEEEEEEvNS4_8identityES14_S1E_vS1F_EENS_8epilogue10collective18CollectiveEpilogueINS1H_23Sm100TmaWarpSpecializedILi1ELi1ELi32ELb0ELb0EEEJNS5_IJSG_SG_SG_EEENS5_IJNSW_ISG_SC_EES1N_EEESI_SJ_SI_SJ_NS1H_6fusion15FusionCallbacksIS1L_NS1P_23LinCombPerRowBiasEltActINS1H_6thread4ReLuESI_fSI_SI_fLi16ELNS_15FloatRoundStyleE2EEES1M_S1O_JEEENS4_5SM1004TMEM4LOAD26SM100_TMEM_LOAD_32dp32b32xENS4_13SM90_TMA_LOADES1E_NS4_39AutoVectorizingCopyWithAssumedAlignmentILi128EEENS4_14SM90_TMA_STOREES1E_S23_S23_EEEvvEEEEvNT_6ParamsE)
	.align		4
        /*000c*/ 	.word	index@(__assertfail)
	.align		4
        /*0010*/ 	.word	0x00000000
	.align		4
        /*0014*/ 	.word	0xfffffffe
	.align		4
        /*0018*/ 	.word	0x00000000
	.align		4
        /*001c*/ 	.word	0xfffffffd
	.align		4
        /*0020*/ 	.word	0x00000000
	.align		4
        /*0024*/ 	.word	0xfffffffc


//--------------------- .nv.constant4             --------------------------
	.section	.nv.constant4,"a",@progbits
	.align	8
	.align		8
.nv.constant4:
        /*0000*/ 	.dword	__assertfail
	.align		8
        /*0008*/ 	.dword	__unnamed_1
	.align		8
        /*0010*/ 	.dword	__unnamed_2
	.align		8
        /*0018*/ 	.dword	_ZN39_INTERNAL_ae73c893_4_k_cu_7f4d37d3_29584cuda3std3__45__cpo5beginE
	.align		8
        /*0020*/ 	.dword	_ZN39_INTERNAL_ae73c893_4_k_cu_7f4d37d3_29584cuda3std3__45__cpo3endE
	.align		8
        /*0028*/ 	.dword	_ZN39_INTERNAL_ae73c893_4_k_cu_7f4d37d3_29584cuda3std3__45__cpo6cbeginE
	.align		8
        /*0030*/ 	.dword	_ZN39_INTERNAL_ae73c893_4_k_cu_7f4d37d3_29584cuda3std3__45__cpo4cendE
	.align		8
        /*0038*/ 	.dword	_ZN39_INTERNAL_ae73c893_4_k_cu_7f4d37d3_29584cuda3std3__441_GLOBAL__N__ae73c893_4_k_cu_7f4d37d3_29586ignoreE
	.align		8
        /*0040*/ 	.dword	_ZN39_INTERNAL_ae73c893_4_k_cu_7f4d37d3_29584cuda3std3__419piecewise_constructE
	.align		8
        /*0048*/ 	.dword	_ZN39_INTERNAL_ae73c893_4_k_cu_7f4d37d3_29584cuda3std3__48in_placeE
	.align		8
        /*0050*/ 	.dword	_ZN39_INTERNAL_ae73c893_4_k_cu_7f4d37d3_29584cuda3std6ranges3__45__cpo4swapE
	.align		8
        /*0058*/ 	.dword	_ZN39_INTERNAL_ae73c893_4_k_cu_7f4d37d3_29584cuda3std6ranges3__45__cpo9iter_moveE
	.align		8
        /*0060*/ 	.dword	_ZN39_INTERNAL_ae73c893_4_k_cu_7f4d37d3_29584cute7productE
	.align		8
        /*0068*/ 	.dword	_ZN39_INTERNAL_ae73c893_4_k_cu_7f4d37d3_29584cute1_E
	.align		8
        /*0070*/ 	.dword	$str$25
	.align		8
        /*0078*/ 	.dword	$str$26
	.align		8
        /*0080*/ 	.dword	$str$27
	.align		8
        /*0088*/ 	.dword	$str$28


//--------------------- .text._ZN7cutlass13device_kernelINS_4gemm6kernel13GemmUniversalIN4cute5tupleIJiiiiEEENS1_10collective13CollectiveMmaINS1_35MainloopSm100TmaUmmaWarpSpecializedILi36ELi2ELi4ENS5_IJNS4_1CILi2EEENSA_ILi1EEESC_EEEEENS5_IJNSA_ILi128EEENSA_ILi64EEESG_EEENS_12float_e4m3_tENS5_IJlSC_lEEESI_SJ_NS4_8TiledMMAINS4_8MMA_AtomIJNS4_10MMA_TraitsINS4_25SM100_MMA_F8F6F4_2x1SM_SSEJSI_SI_fSF_SG_NS4_17integral_constantINS4_4UMMA5MajorELSQ_0EEESR_NSO_INSP_7ScaleInELSS_0EEEST_EEEEEENS4_6LayoutINS5_IJSC_SC_SC_EEENS5_IJNSA_ILi0EEESY_SY_EEEEENS5_IJNS4_10UnderscoreES11_S11_EEEEENS4_18SM100_TMA_2SM_LOADENS4_14ComposedLayoutINS4_7SwizzleILi2ELi4ELi3EEENS4_18smem_ptr_flag_bitsILi8EEENSW_INS5_IJNSA_ILi8EEESG_EEENS5_IJSG_SC_EEEEEEEvNS4_8identityES14_S1E_vS1F_EENS_8epilogue10collective18CollectiveEpilogueINS1H_23Sm100TmaWarpSpecializedILi1ELi1ELi32ELb0ELb0EEEJNS5_IJSG_SG_SG_EEENS5_IJNSW_ISG_SC_EES1N_EEESI_SJ_SI_SJ_NS1H_6fusion15FusionCallbacksIS1L_NS1P_23LinCombPerRowBiasEltActINS1H_6thread4ReLuESI_fSI_SI_fLi16ELNS_15FloatRoundStyleE2EEES1M_S1O_JEEENS4_5SM1004TMEM4LOAD26SM100_TMEM_LOAD_32dp32b32xENS4_13SM90_TMA_LOADES1E_NS4_39AutoVectorizingCopyWithAssumedAlignmentILi128EEENS4_14SM90_TMA_STOREES1E_S23_S23_EEEvvEEEEvNT_6ParamsE --------------------------
	.section	.text._ZN7cutlass13device_kernelINS_4gemm6kernel13GemmUniversalIN4cute5tupleIJiiiiEEENS1_10collective13CollectiveMmaINS1_35MainloopSm100TmaUmmaWarpSpecializedILi36ELi2ELi4ENS5_IJNS4_1CILi2EEENSA_ILi1EEESC_EEEEENS5_IJNSA_ILi128EEENSA_ILi64EEESG_EEENS_12float_e4m3_tENS5_IJlSC_lEEESI_SJ_NS4_8TiledMMAINS4_8MMA_AtomIJNS4_10MMA_TraitsINS4_25SM100_MMA_F8F6F4_2x1SM_SSEJSI_SI_fSF_SG_NS4_17integral_constantINS4_4UMMA5MajorELSQ_0EEESR_NSO_INSP_7ScaleInELSS_0EEEST_EEEEEENS4_6LayoutINS5_IJSC_SC_SC_EEENS5_IJNSA_ILi0EEESY_SY_EEEEENS5_IJNS4_10UnderscoreES11_S11_EEEEENS4_18SM100_TMA_2SM_LOADENS4_14ComposedLayoutINS4_7SwizzleILi2ELi4ELi3EEENS4_18smem_ptr_flag_bitsILi8EEENSW_INS5_IJNSA_ILi8EEESG_EEENS5_IJSG_SC_EEEEEEEvNS4_8identityES14_S1E_vS1F_EENS_8epilogue10collective18CollectiveEpilogueINS1H_23Sm100TmaWarpSpecializedILi1ELi1ELi32ELb0ELb0EEEJNS5_IJSG_SG_SG_EEENS5_IJNSW_ISG_SC_EES1N_EEESI_SJ_SI_SJ_NS1H_6fusion15FusionCallbacksIS1L_NS1P_23LinCombPerRowBiasEltActINS1H_6thread4ReLuESI_fSI_SI_fLi16ELNS_15FloatRoundStyleE2EEES1M_S1O_JEEENS4_5SM1004TMEM4LOAD26SM100_TMEM_LOAD_32dp32b32xENS4_13SM90_TMA_LOADES1E_NS4_39AutoVectorizingCopyWithAssumedAlignmentILi128EEENS4_14SM90_TMA_STOREES1E_S23_S23_EEEvvEEEEvNT_6ParamsE,"ax",@progbits
	.align	128
.text._ZN7cutlass13device_kernelINS_4gemm6kernel13GemmUniversalIN4cute5tupleIJiiiiEEENS1_10collective13CollectiveMmaINS1_35MainloopSm100TmaUmmaWarpSpecializedILi36ELi2ELi4ENS5_IJNS4_1CILi2EEENSA_ILi1EEESC_EEEEENS5_IJNSA_ILi128EEENSA_ILi64EEESG_EEENS_12float_e4m3_tENS5_IJlSC_lEEESI_SJ_NS4_8TiledMMAINS4_8MMA_AtomIJNS4_10MMA_TraitsINS4_25SM100_MMA_F8F6F4_2x1SM_SSEJSI_SI_fSF_SG_NS4_17integral_constantINS4_4UMMA5MajorELSQ_0EEESR_NSO_INSP_7ScaleInELSS_0EEEST_EEEEEENS4_6LayoutINS5_IJSC_SC_SC_EEENS5_IJNSA_ILi0EEESY_SY_EEEEENS5_IJNS4_10UnderscoreES11_S11_EEEEENS4_18SM100_TMA_2SM_LOADENS4_14ComposedLayoutINS4_7SwizzleILi2ELi4ELi3EEENS4_18smem_ptr_flag_bitsILi8EEENSW_INS5_IJNSA_ILi8EEESG_EEENS5_IJSG_SC_EEEEEEEvNS4_8identityES14_S1E_vS1F_EENS_8epilogue10collective18CollectiveEpilogueINS1H_23Sm100TmaWarpSpecializedILi1ELi1ELi32ELb0ELb0EEEJNS5_IJSG_SG_SG_EEENS5_IJNSW_ISG_SC_EES1N_EEESI_SJ_SI_SJ_NS1H_6fusion15FusionCallbacksIS1L_NS1P_23LinCombPerRowBiasEltActINS1H_6thread4ReLuESI_fSI_SI_fLi16ELNS_15FloatRoundStyleE2EEES1M_S1O_JEEENS4_5SM1004TMEM4LOAD26SM100_TMEM_LOAD_32dp32b32xENS4_13SM90_TMA_LOADES1E_NS4_39AutoVectorizingCopyWithAssumedAlignmentILi128EEENS4_14SM90_TMA_STOREES1E_S23_S23_EEEvvEEEEvNT_6ParamsE:
        .type           _ZN7cutlass13device_kernelINS_4gemm6kernel13GemmUniversalIN4cute5tupleIJiiiiEEENS1_10collective13CollectiveMmaINS1_35MainloopSm100TmaUmmaWarpSpecializedILi36ELi2ELi4ENS5_IJNS4_1CILi2EEENSA_ILi1EEESC_EEEEENS5_IJNSA_ILi128EEENSA_ILi64EEESG_EEENS_12float_e4m3_tENS5_IJlSC_lEEESI_SJ_NS4_8TiledMMAINS4_8MMA_AtomIJNS4_10MMA_TraitsINS4_25SM100_MMA_F8F6F4_2x1SM_SSEJSI_SI_fSF_SG_NS4_17integral_constantINS4_4UMMA5MajorELSQ_0EEESR_NSO_INSP_7ScaleInELSS_0EEEST_EEEEEENS4_6LayoutINS5_IJSC_SC_SC_EEENS5_IJNSA_ILi0EEESY_SY_EEEEENS5_IJNS4_10UnderscoreES11_S11_EEEEENS4_18SM100_TMA_2SM_LOADENS4_14ComposedLayoutINS4_7SwizzleILi2ELi4ELi3EEENS4_18smem_ptr_flag_bitsILi8EEENSW_INS5_IJNSA_ILi8EEESG_EEENS5_IJSG_SC_EEEEEEEvNS4_8identityES14_S1E_vS1F_EENS_8epilogue10collective18CollectiveEpilogueINS1H_23Sm100TmaWarpSpecializedILi1ELi1ELi32ELb0ELb0EEEJNS5_IJSG_SG_SG_EEENS5_IJNSW_ISG_SC_EES1N_EEESI_SJ_SI_SJ_NS1H_6fusion15FusionCallbacksIS1L_NS1P_23LinCombPerRowBiasEltActINS1H_6thread4ReLuESI_fSI_SI_fLi16ELNS_15FloatRoundStyleE2EEES1M_S1O_JEEENS4_5SM1004TMEM4LOAD26SM100_TMEM_LOAD_32dp32b32xENS4_13SM90_TMA_LOADES1E_NS4_39AutoVectorizingCopyWithAssumedAlignmentILi128EEENS4_14SM90_TMA_STOREES1E_S23_S23_EEEvvEEEEvNT_6ParamsE,@function
        .size           _ZN7cutlass13device_kernelINS_4gemm6kernel13GemmUniversalIN4cute5tupleIJiiiiEEENS1_10collective13CollectiveMmaINS1_35MainloopSm100TmaUmmaWarpSpecializedILi36ELi2ELi4ENS5_IJNS4_1CILi2EEENSA_ILi1EEESC_EEEEENS5_IJNSA_ILi128EEENSA_ILi64EEESG_EEENS_12float_e4m3_tENS5_IJlSC_lEEESI_SJ_NS4_8TiledMMAINS4_8MMA_AtomIJNS4_10MMA_TraitsINS4_25SM100_MMA_F8F6F4_2x1SM_SSEJSI_SI_fSF_SG_NS4_17integral_constantINS4_4UMMA5MajorELSQ_0EEESR_NSO_INSP_7ScaleInELSS_0EEEST_EEEEEENS4_6LayoutINS5_IJSC_SC_SC_EEENS5_IJNSA_ILi0EEESY_SY_EEEEENS5_IJNS4_10UnderscoreES11_S11_EEEEENS4_18SM100_TMA_2SM_LOADENS4_14ComposedLayoutINS4_7SwizzleILi2ELi4ELi3EEENS4_18smem_ptr_flag_bitsILi8EEENSW_INS5_IJNSA_ILi8EEESG_EEENS5_IJSG_SC_EEEEEEEvNS4_8identityES14_S1E_vS1F_EENS_8epilogue10collective18CollectiveEpilogueINS1H_23Sm100TmaWarpSpecializedILi1ELi1ELi32ELb0ELb0EEEJNS5_IJSG_SG_SG_EEENS5_IJNSW_ISG_SC_EES1N_EEESI_SJ_SI_SJ_NS1H_6fusion15FusionCallbacksIS1L_NS1P_23LinCombPerRowBiasEltActINS1H_6thread4ReLuESI_fSI_SI_fLi16ELNS_15FloatRoundStyleE2EEES1M_S1O_JEEENS4_5SM1004TMEM4LOAD26SM100_TMEM_LOAD_32dp32b32xENS4_13SM90_TMA_LOADES1E_NS4_39AutoVectorizingCopyWithAssumedAlignmentILi128EEENS4_14SM90_TMA_STOREES1E_S23_S23_EEEvvEEEEvNT_6ParamsE,(.L_x_248 - _ZN7cutlass13device_kernelINS_4gemm6kernel13GemmUniversalIN4cute5tupleIJiiiiEEENS1_10collective13CollectiveMmaINS1_35MainloopSm100TmaUmmaWarpSpecializedILi36ELi2ELi4ENS5_IJNS4_1CILi2EEENSA_ILi1EEESC_EEEEENS5_IJNSA_ILi128EEENSA_ILi64EEESG_EEENS_12float_e4m3_tENS5_IJlSC_lEEESI_SJ_NS4_8TiledMMAINS4_8MMA_AtomIJNS4_10MMA_TraitsINS4_25SM100_MMA_F8F6F4_2x1SM_SSEJSI_SI_fSF_SG_NS4_17integral_constantINS4_4UMMA5MajorELSQ_0EEESR_NSO_INSP_7ScaleInELSS_0EEEST_EEEEEENS4_6LayoutINS5_IJSC_SC_SC_EEENS5_IJNSA_ILi0EEESY_SY_EEEEENS5_IJNS4_10UnderscoreES11_S11_EEEEENS4_18SM100_TMA_2SM_LOADENS4_14ComposedLayoutINS4_7SwizzleILi2ELi4ELi3EEENS4_18smem_ptr_flag_bitsILi8EEENSW_INS5_IJNSA_ILi8EEESG_EEENS5_IJSG_SC_EEEEEEEvNS4_8identityES14_S1E_vS1F_EENS_8epilogue10collective18CollectiveEpilogueINS1H_23Sm100TmaWarpSpecializedILi1ELi1ELi32ELb0ELb0EEEJNS5_IJSG_SG_SG_EEENS5_IJNSW_ISG_SC_EES1N_EEESI_SJ_SI_SJ_NS1H_6fusion15FusionCallbacksIS1L_NS1P_23LinCombPerRowBiasEltActINS1H_6thread4ReLuESI_fSI_SI_fLi16ELNS_15FloatRoundStyleE2EEES1M_S1O_JEEENS4_5SM1004TMEM4LOAD26SM100_TMEM_LOAD_32dp32b32xENS4_13SM90_TMA_LOADES1E_NS4_39AutoVectorizingCopyWithAssumedAlignmentILi128EEENS4_14SM90_TMA_STOREES1E_S23_S23_EEEvvEEEEvNT_6ParamsE)
        .other          _ZN7cutlass13device_kernelINS_4gemm6kernel13GemmUniversalIN4cute5tupleIJiiiiEEENS1_10collective13CollectiveMmaINS1_35MainloopSm100TmaUmmaWarpSpecializedILi36ELi2ELi4ENS5_IJNS4_1CILi2EEENSA_ILi1EEESC_EEEEENS5_IJNSA_ILi128EEENSA_ILi64EEESG_EEENS_12float_e4m3_tENS5_IJlSC_lEEESI_SJ_NS4_8TiledMMAINS4_8MMA_AtomIJNS4_10MMA_TraitsINS4_25SM100_MMA_F8F6F4_2x1SM_SSEJSI_SI_fSF_SG_NS4_17integral_constantINS4_4UMMA5MajorELSQ_0EEESR_NSO_INSP_7ScaleInELSS_0EEEST_EEEEEENS4_6LayoutINS5_IJSC_SC_SC_EEENS5_IJNSA_ILi0EEESY_SY_EEEEENS5_IJNS4_10UnderscoreES11_S11_EEEEENS4_18SM100_TMA_2SM_LOADENS4_14ComposedLayoutINS4_7SwizzleILi2ELi4ELi3EEENS4_18smem_ptr_flag_bitsILi8EEENSW_INS5_IJNSA_ILi8EEESG_EEENS5_IJSG_SC_EEEEEEEvNS4_8identityES14_S1E_vS1F_EENS_8epilogue10collective18CollectiveEpilogueINS1H_23Sm100TmaWarpSpecializedILi1ELi1ELi32ELb0ELb0EEEJNS5_IJSG_SG_SG_EEENS5_IJNSW_ISG_SC_EES1N_EEESI_SJ_SI_SJ_NS1H_6fusion15FusionCallbacksIS1L_NS1P_23LinCombPerRowBiasEltActINS1H_6thread4ReLuESI_fSI_SI_fLi16ELNS_15FloatRoundStyleE2EEES1M_S1O_JEEENS4_5SM1004TMEM4LOAD26SM100_TMEM_LOAD_32dp32b32xENS4_13SM90_TMA_LOADES1E_NS4_39AutoVectorizingCopyWithAssumedAlignmentILi128EEENS4_14SM90_TMA_STOREES1E_S23_S23_EEEvvEEEEvNT_6ParamsE,@"STO_CUDA_ENTRY STV_DEFAULT"
_ZN7cutlass13device_kernelINS_4gemm6kernel13GemmUniversalIN4cute5tupleIJiiiiEEENS1_10collective13CollectiveMmaINS1_35MainloopSm100TmaUmmaWarpSpecializedILi36ELi2ELi4ENS5_IJNS4_1CILi2EEENSA_ILi1EEESC_EEEEENS5_IJNSA_ILi128EEENSA_ILi64EEESG_EEENS_12float_e4m3_tENS5_IJlSC_lEEESI_SJ_NS4_8TiledMMAINS4_8MMA_AtomIJNS4_10MMA_TraitsINS4_25SM100_MMA_F8F6F4_2x1SM_SSEJSI_SI_fSF_SG_NS4_17integral_constantINS4_4UMMA5MajorELSQ_0EEESR_NSO_INSP_7ScaleInELSS_0EEEST_EEEEEENS4_6LayoutINS5_IJSC_SC_SC_EEENS5_IJNSA_ILi0EEESY_SY_EEEEENS5_IJNS4_10UnderscoreES11_S11_EEEEENS4_18SM100_TMA_2SM_LOADENS4_14ComposedLayoutINS4_7SwizzleILi2ELi4ELi3EEENS4_18smem_ptr_flag_bitsILi8EEENSW_INS5_IJNSA_ILi8EEESG_EEENS5_IJSG_SC_EEEEEEEvNS4_8identityES14_S1E_vS1F_EENS_8epilogue10collective18CollectiveEpilogueINS1H_23Sm100TmaWarpSpecializedILi1ELi1ELi32ELb0ELb0EEEJNS5_IJSG_SG_SG_EEENS5_IJNSW_ISG_SC_EES1N_EEESI_SJ_SI_SJ_NS1H_6fusion15FusionCallbacksIS1L_NS1P_23LinCombPerRowBiasEltActINS1H_6thread4ReLuESI_fSI_SI_fLi16ELNS_15FloatRoundStyleE2EEES1M_S1O_JEEENS4_5SM1004TMEM4LOAD26SM100_TMEM_LOAD_32dp32b32xENS4_13SM90_TMA_LOADES1E_NS4_39AutoVectorizingCopyWithAssumedAlignmentILi128EEENS4_14SM90_TMA_STOREES1E_S23_S23_EEEvvEEEEvNT_6ParamsE:
[----:B------:R-:W1:Y:S01]  /*0000*/  LDC R1, c[0x0][0x37c] ;  /* 0x0000df00ff017b82 */ /* 0x000e620000000800 */
[----:B------:R-:W2:Y:S01]  /*0010*/  S2R R96, SR_TID.X ;  /* 0x0000000000607919 */ /* 0x000ea20000002100 */
[----:B------:R-:W3:Y:S06]  /*0020*/  LDCU.64 UR8, c[0x0][0x890] ;  /* 0x00011200ff0877ac */ /* 0x000eec0008000a00 */
[----:B------:R-:W4:Y:S01]  /*0030*/  S2UR UR37, SR_CgaCtaId ;  /* 0x00000000002579c3 */ /* 0x000f220000008800 */
[----:B------:R-:W-:Y:S02]  /*0040*/  PRMT R92, RZ, 0x7610, R92 ;  /* 0x00007610ff5c7816 */ /* 0x000fe4000000005c */
[----:B------:R-:W-:Y:S01]  /*0050*/  ELECT P0, URZ, PT ;  /* 0x0000000000ff782f */ /* 0x000fe20003800000 */
[----:B------:R-:W1:Y:S01]  /*0060*/  LDCU.64 UR46, c[0x0][0x358] ;  /* 0x00006b00ff2e77ac */ /* 0x000e620008000a00 */
[----:B---3--:R-:W-:-:S04]  /*0070*/  UISETP.NE.U32.AND UP2, UPT, UR8, URZ, UPT ;  /* 0x000000ff0800728c */ /* 0x008fc8000bf45070 */
[----:B------:R-:W-:Y:S02]  /*0080*/  UISETP.NE.AND.EX UP2, UPT, UR9, URZ, UPT, UP2 ;  /* 0x000000ff0900728c */ /* 0x000fe4000bf45320 */
[----:B----4-:R-:W-:Y:S02]  /*0090*/  ULOP3.LUT UR5, UR37, 0x1, URZ, 0xc0, !UPT ;  /* 0x0000000125057892 */ /* 0x010fe4000f8ec0ff */
[----:B------:R-:W-:Y:S01]  /*00a0*/  ULOP3.LUT UR4, UR37, 0x1, URZ, 0x3c, !UPT ;  /* 0x0000000125047892 */ /* 0x000fe2000f8e3cff */
[----:B--2---:R-:W-:-:S05]  /*00b0*/  SHF.R.U32.HI R100, RZ, 0x5, R96 ;  /* 0x00000005ff647819 */ /* 0x004fca0000011660 */
[----:B------:R-:W2:Y:S02]  /*00c0*/  SHFL.IDX PT, R0, R100, RZ, 0x1f ;  /* 0x00001fff64007589 */ /* 0x000ea400000e0000 */
[----:B--2---:R-:W-:Y:S01]  /*00d0*/  R2UR UR10, R0 ;  /* 0x00000000000a72ca */ /* 0x004fe200000e0000 */
[----:B-1----:R-:W-:Y:S05]  /*00e0*/  BRA.U UP2, `(.L_x_0) ;  /* 0x00000001022c7547 */ /* 0x002fea000b800000 */
[----:B------:R-:W1:Y:S02]  /*00f0*/  LDCU.64 UR6, c[0x0][0x888] ;  /* 0x00011100ff0677ac */ /* 0x000e640008000a00 */
[----:B-1----:R-:W-:-:S04]  /*0100*/  UISETP.NE.U32.AND UP0, UPT, UR6, URZ, UPT ;  /* 0x000000ff0600728c */ /* 0x002fc8000bf05070 */
[----:B------:R-:W-:-:S09]  /*0110*/  UISETP.NE.AND.EX UP0, UPT, UR7, URZ, UPT, UP0 ;  /* 0x000000ff0700728c */ /* 0x000fd2000bf05300 */
[----:B------:R-:W-:Y:S05]  /*0120*/  BRA.U !UP0, `(.L_x_1) ;  /* 0x0000000108107547 */ /* 0x000fea000b800000 */
[----:B------:R-:W1:Y:S02]  /*0130*/  LDC.64 R46, c[0x0][0x888] ;  /* 0x00022200ff2e7b82 */ /* 0x000e640000000a00 */
[----:B-1----:R1:W5:Y:S01]  /*0140*/  LDG.E R46, desc[UR46][R46.64] ;  /* 0x0000002e2e2e7981 */ /* 0x002362000c1e1900 */
[----:B------:R-:W-:Y:S01]  /*0150*/  HFMA2 R92, -RZ, RZ, 0, 5.9604644775390625e-08 ;  /* 0x00000001ff5c7431 */ /* 0x000fe200000001ff */
[----:B------:R-:W-:Y:S05]  /*0160*/  BRA `(.L_x_0) ;  /* 0x00000000000c7947 */ /* 0x000fea0003800000 */
.L_x_1:
[----:B------:R-:W1:Y:S01]  /*0170*/  LDCU UR6, c[0x0][0x880] ;  /* 0x00011000ff0677ac */ /* 0x000e620008000800 */
[----:B------:R-:W-:Y:S01]  /*0180*/  HFMA2 R92, -RZ, RZ, 0, 5.9604644775390625e-08 ;  /* 0x00000001ff5c7431 */ /* 0x000fe200000001ff */
[----:B-1----:R-:W-:-:S07]  /*0190*/  MOV R46, UR6 ;  /* 0x00000006002e7c02 */ /* 0x002fce0008000f00 */
.L_x_0:
[----:B------:R-:W2:Y:S02]  /*01a0*/  LDCU.64 UR6, c[0x0][0x8b0] ;  /* 0x00011600ff0677ac */ /* 0x000ea40008000a00 */
[----:B--2---:R-:W-:-:S04]  /*01b0*/  UISETP.NE.U32.AND UP0, UPT, UR6, URZ, UPT ;  /* 0x000000ff0600728c */ /* 0x004fc8000bf05070 */
[----:B------:R-:W-:-:S09]  /*01c0*/  UISETP.NE.AND.EX UP0, UPT, UR7, URZ, UPT, UP0 ;  /* 0x000000ff0700728c */ /* 0x000fd2000bf05300 */
[----:B------:R-:W-:Y:S05]  /*01d0*/  BRA.U UP0, `(.L_x_2) ;  /* 0x0000000100247547 */ /* 0x000fea000b800000 */
[----:B------:R-:W2:Y:S02]  /*01e0*/  LDCU.64 UR6, c[0x0][0x8a8] ;  /* 0x00011500ff0677ac */ /* 0x000ea40008000a00 */
[----:B--2---:R-:W-:-:S04]  /*01f0*/  UISETP.NE.U32.AND UP0, UPT, UR6, URZ, UPT ;  /* 0x000000ff0600728c */ /* 0x004fc8000bf05070 */
[----:B------:R-:W-:-:S09]  /*0200*/  UISETP.NE.AND.EX UP0, UPT, UR7, URZ, UPT, UP0 ;  /* 0x000000ff0700728c */ /* 0x000fd2000bf05300 */
[----:B------:R-:W-:Y:S05]  /*0210*/  BRA.U !UP0, `(.L_x_3) ;  /* 0x00000001080c7547 */ /* 0x000fea000b800000 */
[----:B------:R-:W2:Y:S02]  /*0220*/  LDC.64 R2, c[0x0][0x8a8] ;  /* 0x00022a00ff027b82 */ /* 0x000ea40000000a00 */
[----:B--2---:R2:W5:Y:S01]  /*0230*/  LDG.E R45, desc[UR46][R2.64] ;  /* 0x0000002e022d7981 */ /* 0x004562000c1e1900 */
[----:B------:R-:W-:Y:S05]  /*0240*/  BRA `(.L_x_2) ;  /* 0x0000000000087947 */ /* 0x000fea0003800000 */
.L_x_3:
[----:B------:R-:W2:Y:S02]  /*0250*/  LDCU UR6, c[0x0][0x8a0] ;  /* 0x00011400ff0677ac */ /* 0x000ea40008000800 */
[----:B--2---:R-:W-:Y:S02]  /*0260*/  MOV R45, UR6 ;  /* 0x00000006002d7c02 */ /* 0x004fe40008000f00 */
.L_x_2:
[----:B------:R-:W-:Y:S01]  /*0270*/  IMAD.U32 R0, RZ, RZ, UR10 ;  /* 0x0000000aff007e24 */ /* 0x000fe2000f8e00ff */
[----:B------:R-:W-:Y:S04]  /*0280*/  BSSY.RECONVERGENT B0, `(.L_x_4) ;  /* 0x000000c000007945 */ /* 0x000fe80003800200 */
[C---:B------:R-:W-:Y:S02]  /*0290*/  ISETP.NE.OR P2, PT, R0.reuse, 0x1, !P0 ;  /* 0x000000010000780c */ /* 0x040fe40004745670 */
[----:B------:R-:W-:-:S11]  /*02a0*/  ISETP.NE.OR P1, PT, R0, 0x3, !P0 ;  /* 0x000000030000780c */ /* 0x000fd60004725670 */
[----:B------:R-:W-:Y:S05]  /*02b0*/  @P2 BRA `(.L_x_5) ;  /* 0x0000000000202947 */ /* 0x000fea0003800000 */
[----:B------:R-:W3:Y:S02]  /*02c0*/  LDCU.64 UR6, c[0x0][0x348] ;  /* 0x00006900ff0677ac */ /* 0x000ee40008000a00 */
[----:B---3--:R-:W-:Y:S02]  /*02d0*/  UIADD3 UR12, UP1, UPT, UR6, 0x80, URZ ;  /* 0x00000080060c7890 */ /* 0x008fe4000ff3e0ff */
[----:B------:R-:W-:Y:S02]  /*02e0*/  UIADD3 UR6, UP0, UPT, UR6, 0x180, URZ ;  /* 0x0000018006067890 */ /* 0x000fe4000ff1e0ff */
[----:B------:R-:W-:Y:S02]  /*02f0*/  UIADD3.X UR13, UPT, UPT, URZ, UR7, URZ, UP1, !UPT ;  /* 0x00000007ff0d7290 */ /* 0x000fe40008ffe4ff */
[----:B------:R-:W-:-:S07]  /*0300*/  UIADD3.X UR7, UPT, UPT, URZ, UR7, URZ, UP0, !UPT ;  /* 0x00000007ff077290 */ /* 0x000fce00087fe4ff */
[----:B------:R3:W-:Y:S02]  /*0310*/  UTMACCTL.PF [UR12] ;  /* 0x000000000c0079b9 */ /* 0x0007e40008040000 */
[----:B------:R3:W-:Y:S02]  /*0320*/  UTMACCTL.PF [UR6] ;  /* 0x00000000060079b9 */ /* 0x0007e40008040000 */
[----:B---3--:R-:W-:Y:S01]  /*0330*/  NOP ;  /* 0x0000000000007918 */ /* 0x008fe20000000000 */
.L_x_5:
[----:B------:R-:W-:Y:S05]  /*0340*/  BSYNC.RECONVERGENT B0 ;  /* 0x0000000000007941 */ /* 0x000fea0003800200 */
.L_x_4:
[----:B------:R-:W-:Y:S04]  /*0350*/  BSSY.RECONVERGENT B0, `(.L_x_6) ;  /* 0x000000a000007945 */ /* 0x000fe80003800200 */
        /* <DEDUP_REMOVED lines=9> */
.L_x_7:
[----:B------:R-:W-:Y:S05]  /*03f0*/  BSYNC.RECONVERGENT B0 ;  /* 0x0000000000007941 */ /* 0x000fea0003800200 */
.L_x_6:
[----:B------:R-:W3:Y:S01]  /*0400*/  LDCU.64 UR6, c[0x0][0x888] ;  /* 0x00011100ff0677ac */ /* 0x000ee20008000a00 */
[----:B------:R-:W-:Y:S02]  /*0410*/  UISETP.EQ.U32.AND UP1, UPT, UR8, URZ, UPT ;  /* 0x000000ff0800728c */ /* 0x000fe4000bf22070 */
[----:B------:R-:W-:Y:S02]  /*0420*/  UPLOP3.LUT UP5, UPT, UPT, UPT, UPT, 0x40, 0x4 ;  /* 0x000000000004789c */ /* 0x000fe40003fae870 */
[----:B---3--:R-:W-:-:S04]  /*0430*/  UISETP.NE.U32.AND UP0, UPT, UR6, URZ, UPT ;  /* 0x000000ff0600728c */ /* 0x008fc8000bf05070 */
[----:B------:R-:W-:-:S04]  /*0440*/  UISETP.NE.AND.EX UP0, UPT, UR7, URZ, UPT, UP0 ;  /* 0x000000ff0700728c */ /* 0x000fc8000bf05300 */
[----:B------:R-:W-:-:S04]  /*0450*/  UISETP.EQ.OR.EX UP3, UPT, UR9, URZ, !UP0, UP1 ;  /* 0x000000ff0900728c */ /* 0x000fc8000c762710 */
[----:B------:R-:W-:-:S05]  /*0460*/  UP2UR UR52, UPR, URZ, 0x8 ;  /* 0x00000008ff347883 */ /* 0x000fca0008000000 */
[----:B------:R-:W-:Y:S07]  /*0470*/  BRA.U !UP3, `(.L_x_8) ;  /* 0x000000010b147547 */ /* 0x000fee000b800000 */
[----:B------:R-:W-:Y:S01]  /*0480*/  PLOP3.LUT P2, PT, PT, PT, UP2, 0x80, 0x8 ;  /* 0x000000000008781c */ /* 0x000fe20003f4f028 */
[----:B------:R-:W-:-:S12]  /*0490*/  UPLOP3.LUT UP5, UPT, UPT, UPT, UP0, 0x40, 0x4 ;  /* 0x000000000004789c */ /* 0x000fd80003fae800 */
[----:B-----5:R-:W-:-:S13]  /*04a0*/  @!P2 FSETP.EQ.AND P1, PT, R46, RZ, PT ;  /* 0x000000ff2e00a20b */ /* 0x020fda0003f22000 */
[----:B------:R-:W-:Y:S01]  /*04b0*/  @!P2 VOTEU.ANY UP1, P1 ;  /* 0x0000000000ffa886 */ /* 0x000fe20000820100 */
[----:B------:R-:W-:-:S11]  /*04c0*/  @!UP2 UPLOP3.LUT UP5, UPT, UPT, UPT, UP1, 0x80, 0x8 ;  /* 0x000000000008a89c */ /* 0x000fd60003faf010 */
.L_x_8:
[----:B------:R-:W3:Y:S01]  /*04d0*/  SHFL.IDX PT, R0, R100, RZ, 0x1f ;  /* 0x00001fff64007589 */ /* 0x000ee200000e0000 */
[----:B------:R-:W-:-:S04]  /*04e0*/  UISETP.NE.AND UP1, UPT, UR10, 0x2, UPT ;  /* 0x000000020a00788c */ /* 0x000fc8000bf25270 */
[----:B------:R-:W-:Y:S02]  /*04f0*/  UISETP.EQ.AND UP2, UPT, UR5, URZ, !UP1 ;  /* 0x000000ff0500728c */ /* 0x000fe4000cf42270 */
[----:B------:R-:W-:-:S04]  /*0500*/  USEL UR7, URZ, 0x1, UP1 ;  /* 0x00000001ff077887 */ /* 0x000fc80008800000 */
[----:B------:R-:W-:Y:S02]  /*0510*/  PLOP3.LUT P5, PT, P0, PT, UP2, 0x80, 0x8 ;  /* 0x000000000008781c */ /* 0x000fe400007af028 */
[----:B---3--:R-:W-:-:S13]  /*0520*/  ISETP.NE.AND P1, PT, R0, RZ, PT ;  /* 0x000000ff0000720c */ /* 0x008fda0003f25270 */
[----:B------:R-:W-:Y:S05]  /*0530*/  @P1 BRA `(.L_x_9) ;  /* 0x0000000400501947 */ /* 0x000fea0003800000 */
[----:B------:R-:W-:Y:S01]  /*0540*/  ELECT P1, URZ, PT ;  /* 0x0000000000ff782f */ /* 0x000fe20003820000 */
[----:B------:R-:W-:-:S12]  /*0550*/  BSSY.RECONVERGENT B0, `(.L_x_9) ;  /* 0x0000052000007945 */ /* 0x000fd80003800200 */
[----:B------:R-:W-:Y:S05]  /*0560*/  @!P1 BRA `(.L_x_10) ;  /* 0x0000000400409947 */ /* 0x000fea0003800000 */
[----:B------:R-:W-:Y:S01]  /*0570*/  UMOV UR8, 0x400 ;  /* 0x0000040000087882 */ /* 0x000fe20000000000 */
[----:B------:R-:W-:Y:S01]  /*0580*/  UMOV UR6, 0x1 ;  /* 0x0000000100067882 */ /* 0x000fe20000000000 */
[----:B------:R-:W-:Y:S02]  /*0590*/  ULEA UR8, UR37, UR8, 0x18 ;  /* 0x0000000825087291 */ /* 0x000fe4000f8ec0ff */
[----:B------:R-:W-:-:S04]  /*05a0*/  UIADD3 UR12, UPT, UPT, -UR6, 0x100000, URZ ;  /* 0x00100000060c7890 */ /* 0x000fc8000fffe1ff */
[----:B------:R-:W-:Y:S02]  /*05b0*/  USHF.L.U32 UR13, UR12, 0xb, URZ ;  /* 0x0000000b0c0d7899 */ /* 0x000fe400080006ff */
[----:B------:R-:W-:Y:S01]  /*05c0*/  USHF.L.U32 UR12, UR12, 0x1, URZ ;  /* 0x000000010c0c7899 */ /* 0x000fe200080006ff */
[----:B------:R-:W3:Y:S11]  /*05d0*/  FENCE.VIEW.ASYNC.S ;  /* 0x00000000000073c6 */ /* 0x000ef60000000000 */
[----:B---3--:R3:W4:Y:S01]  /*05e0*/  SYNCS.EXCH.64 URZ, [UR8], UR12 ;  /* 0x0000000c08ff75b2 */ /* 0x0087220008000100 */
[----:B------:R3:W1:Y:S01]  /*05f0*/  SYNCS.EXCH.64 URZ, [UR8+0x120], UR12 ;  /* 0x0001200c08ff75b2 */ /* 0x0006620008000100 */
        /* <DEDUP_REMOVED lines=69> */
[----:B------:R3:W1:Y:S02]  /*0a50*/  SYNCS.EXCH.64 URZ, [UR8+0x238], UR12 ;  /* 0x0002380c08ff75b2 */ /* 0x0006640008000100 */
[----:B---34-:R-:W-:Y:S01]  /*0a60*/  NOP ;  /* 0x0000000000007918 */ /* 0x018fe20000000000 */
.L_x_10:
[----:B------:R-:W-:Y:S05]  /*0a70*/  BSYNC.RECONVERGENT B0 ;  /* 0x0000000000007941 */ /* 0x000fea0003800200 */
.L_x_9:
[----:B------:R-:W3:Y:S01]  /*0a80*/  SHFL.IDX PT, R0, R100, RZ, 0x1f ;  /* 0x00001fff64007589 */ /* 0x000ee200000e0000 */
[----:B------:R-:W-:Y:S01]  /*0a90*/  NOP ;  /* 0x0000000000007918 */ /* 0x000fe20000000000 */
[----:B---3--:R-:W-:-:S13]  /*0aa0*/  ISETP.NE.AND P1, PT, R0, 0x1, PT ;  /* 0x000000010000780c */ /* 0x008fda0003f25270 */
[----:B------:R-:W-:Y:S05]  /*0ab0*/  @P1 BRA `(.L_x_11) ;  /* 0x00000000003c1947 */ /* 0x000fea0003800000 */
[----:B------:R-:W-:Y:S01]  /*0ac0*/  UMOV UR9, 0x400 ;  /* 0x0000040000097882 */ /* 0x000fe20000000000 */
[----:B------:R-:W-:Y:S01]  /*0ad0*/  UMOV UR8, 0x20 ;  /* 0x0000002000087882 */ /* 0x000fe20000000000 */
[----:B------:R-:W-:Y:S01]  /*0ae0*/  UMOV UR6, 0x80 ;  /* 0x0000008000067882 */ /* 0x000fe20000000000 */
[----:B------:R-:W-:Y:S02]  /*0af0*/  ULEA UR9, UR37, UR9, 0x18 ;  /* 0x0000000925097291 */ /* 0x000fe4000f8ec0ff */
[----:B------:R-:W-:-:S04]  /*0b00*/  UIADD3 UR12, UPT, UPT, -UR8, 0x100000, URZ ;  /* 0x00100000080c7890 */ /* 0x000fc8000fffe1ff */
[----:B------:R-:W-:Y:S02]  /*0b10*/  USHF.L.U32 UR13, UR12, 0xb, URZ ;  /* 0x0000000b0c0d7899 */ /* 0x000fe400080006ff */
[----:B------:R-:W-:Y:S02]  /*0b20*/  USHF.L.U32 UR12, UR12, 0x1, URZ ;  /* 0x000000010c0c7899 */ /* 0x000fe400080006ff */
[----:B------:R-:W-:-:S04]  /*0b30*/  UIADD3 UR14, UPT, UPT, -UR6, 0x100000, URZ ;  /* 0x00100000060e7890 */ /* 0x000fc8000fffe1ff */
[----:B------:R-:W-:Y:S02]  /*0b40*/  USHF.L.U32 UR15, UR14, 0xb, URZ ;  /* 0x0000000b0e0f7899 */ /* 0x000fe400080006ff */
[----:B------:R-:W-:Y:S01]  /*0b50*/  USHF.L.U32 UR14, UR14, 0x1, URZ ;  /* 0x000000010e0e7899 */ /* 0x000fe200080006ff */
[----:B------:R-:W-:Y:S01]  /*0b60*/  ELECT P1, URZ, PT ;  /* 0x0000000000ff782f */ /* 0x000fe20003820000 */
[----:B------:R-:W3:Y:S02]  /*0b70*/  FENCE.VIEW.ASYNC.S ;  /* 0x00000000000073c6 */ /* 0x000ee40000000000 */
[----:B---3--:R3:W4:Y:S08]  /*0b80*/  SYNCS.EXCH.64 URZ, [UR9+0x240], UR12 ;  /* 0x0002400c09ff75b2 */ /* 0x0087300008000100 */
[----:B------:R3:W1:Y:S01]  /*0b90*/  SYNCS.EXCH.64 URZ, [UR9+0x248], UR14 ;  /* 0x0002480e09ff75b2 */ /* 0x0006620008000100 */
[----:B------:R-:W-:Y:S01]  /*0ba0*/  NOP ;  /* 0x0000000000007918 */ /* 0x000fe20000000000 */
.L_x_11:
[----:B------:R-:W2:Y:S01]  /*0bb0*/  SHFL.IDX PT, R0, R100, RZ, 0x1f ;  /* 0x00001fff64007589 */ /* 0x000ea200000e0000 */
[----:B------:R-:W-:Y:S01]  /*0bc0*/  NOP ;  /* 0x0000000000007918 */ /* 0x000fe20000000000 */
[----:B--2---:R-:W-:-:S13]  /*0bd0*/  ISETP.NE.AND P1, PT, R0, 0x3, PT ;  /* 0x000000030000780c */ /* 0x004fda0003f25270 */
[----:B------:R-:W-:Y:S05]  /*0be0*/  @P1 BRA `(.L_x_12) ;  /* 0x00000000002c1947 */ /* 0x000fea0003800000 */
[----:B------:R-:W-:Y:S01]  /*0bf0*/  UMOV UR8, 0x400 ;  /* 0x0000040000087882 */ /* 0x000fe20000000000 */
[----:B------:R-:W-:Y:S01]  /*0c00*/  UMOV UR6, 0x20 ;  /* 0x0000002000067882 */ /* 0x000fe20000000000 */
[----:B------:R-:W-:Y:S02]  /*0c10*/  ULEA UR8, UR37, UR8, 0x18 ;  /* 0x0000000825087291 */ /* 0x000fe4000f8ec0ff */
[----:B---3--:R-:W-:-:S04]  /*0c20*/  UIADD3 UR12, UPT, UPT, -UR6, 0x100000, URZ ;  /* 0x00100000060c7890 */ /* 0x008fc8000fffe1ff */
[----:B------:R-:W-:Y:S02]  /*0c30*/  USHF.L.U32 UR13, UR12, 0xb, URZ ;  /* 0x0000000b0c0d7899 */ /* 0x000fe400080006ff */
[----:B------:R-:W-:Y:S01]  /*0c40*/  USHF.L.U32 UR12, UR12, 0x1, URZ ;  /* 0x000000010c0c7899 */ /* 0x000fe200080006ff */
[----:B------:R-:W-:Y:S01]  /*0c50*/  ELECT P1, URZ, PT ;  /* 0x0000000000ff782f */ /* 0x000fe20003820000 */
[----:B------:R-:W2:Y:S10]  /*0c60*/  FENCE.VIEW.ASYNC.S ;  /* 0x00000000000073c6 */ /* 0x000eb40000000000 */
[----:B--2---:R2:W3:Y:S01]  /*0c70*/  SYNCS.EXCH.64 URZ, [UR8+0x250], UR12 ;  /* 0x0002500c08ff75b2 */ /* 0x0044e20008000100 */
[----:B------:R2:W1:Y:S01]  /*0c80*/  SYNCS.EXCH.64 URZ, [UR8+0x258], UR12 ;  /* 0x0002580c08ff75b2 */ /* 0x0004620008000100 */
[----:B------:R-:W-:Y:S01]  /*0c90*/  NOP ;  /* 0x0000000000007918 */ /* 0x000fe20000000000 */
.L_x_12:
[----:B------:R-:W4:Y:S01]  /*0ca0*/  SHFL.IDX PT, R0, R100, RZ, 0x1f ;  /* 0x00001fff64007589 */ /* 0x000f2200000e0000 */
[----:B------:R-:W-:Y:S01]  /*0cb0*/  NOP ;  /* 0x0000000000007918 */ /* 0x000fe20000000000 */
[----:B----4-:R-:W-:-:S13]  /*0cc0*/  ISETP.NE.AND P1, PT, R0, 0x4, PT ;  /* 0x000000040000780c */ /* 0x010fda0003f25270 */
[----:B------:R-:W-:Y:S05]  /*0cd0*/  @P1 BRA `(.L_x_13) ;  /* 0x0000000000481947 */ /* 0x000fea0003800000 */
[----:B---3--:R-:W-:Y:S01]  /*0ce0*/  UMOV UR9, 0x1a0 ;  /* 0x000001a000097882 */ /* 0x008fe20000000000 */
[----:B--2---:R-:W-:Y:S01]  /*0cf0*/  UMOV UR8, 0x400 ;  /* 0x0000040000087882 */ /* 0x004fe20000000000 */
[----:B------:R-:W-:Y:S01]  /*0d00*/  USEL UR9, UR9, 0x1e0, UP5 ;  /* 0x000001e009097887 */ /* 0x000fe2000a800000 */
        /* <DEDUP_REMOVED lines=9> */
[----:B------:R-:W2:Y:S02]  /*0da0*/  FENCE.VIEW.ASYNC.S ;  /* 0x00000000000073c6 */ /* 0x000ea40000000000 */
[----:B--2---:R4:W2:Y:S08]  /*0db0*/  SYNCS.EXCH.64 URZ, [UR8+0x260], UR12 ;  /* 0x0002600c08ff75b2 */ /* 0x0048b00008000100 */
[----:B------:R4:W3:Y:S01]  /*0dc0*/  SYNCS.EXCH.64 URZ, [UR8+0x270], UR14 ;  /* 0x0002700e08ff75b2 */ /* 0x0008e20008000100 */
[----:B------:R4:W1:Y:S01]  /*0dd0*/  SYNCS.EXCH.64 URZ, [UR8+0x268], UR12 ;  /* 0x0002680c08ff75b2 */ /* 0x0008620008000100 */
[----:B------:R4:W1:Y:S02]  /*0de0*/  SYNCS.EXCH.64 URZ, [UR8+0x278], UR14 ;  /* 0x0002780e08ff75b2 */ /* 0x0008640008000100 */
[----:B----4-:R-:W-:Y:S01]  /*0df0*/  NOP ;  /* 0x0000000000007918 */ /* 0x010fe20000000000 */
.L_x_13:
[----:B------:R-:W4:Y:S01]  /*0e00*/  SHFL.IDX PT, R0, R100, RZ, 0x1f ;  /* 0x00001fff64007589 */ /* 0x000f2200000e0000 */
[----:B------:R-:W-:Y:S01]  /*0e10*/  NOP ;  /* 0x0000000000007918 */ /* 0x000fe20000000000 */
[----:B----4-:R-:W-:-:S13]  /*0e20*/  ISETP.NE.AND P1, PT, R0, 0x5, PT ;  /* 0x000000050000780c */ /* 0x010fda0003f25270 */
[----:B------:R-:W-:Y:S05]  /*0e30*/  @P1 BRA `(.L_x_14) ;  /* 0x0000000000541947 */ /* 0x000fea0003800000 */
[----:B---3--:R-:W-:Y:S01]  /*0e40*/  UMOV UR9, 0x400 ;  /* 0x0000040000097882 */ /* 0x008fe20000000000 */
[----:B--2---:R-:W-:Y:S01]  /*0e50*/  UMOV UR8, 0x1 ;  /* 0x0000000100087882 */ /* 0x004fe20000000000 */
        /* <DEDUP_REMOVED lines=13> */
[----:B------:R4:W1:Y:S01]  /*0f30*/  SYNCS.EXCH.64 URZ, [UR9+0x2a8], UR14 ;  /* 0x0002a80e09ff75b2 */ /* 0x0008620008000100 */
[----:B------:R4:W1:Y:S01]  /*0f40*/  SYNCS.EXCH.64 URZ, [UR9+0x290], UR12 ;  /* 0x0002900c09ff75b2 */ /* 0x0008620008000100 */
[----:B------:R4:W1:Y:S01]  /*0f50*/  SYNCS.EXCH.64 URZ, [UR9+0x2b0], UR14 ;  /* 0x0002b00e09ff75b2 */ /* 0x0008620008000100 */
[----:B------:R4:W1:Y:S01]  /*0f60*/  SYNCS.EXCH.64 URZ, [UR9+0x298], UR12 ;  /* 0x0002980c09ff75b2 */ /* 0x0008620008000100 */
[----:B------:R4:W1:Y:S02]  /*0f70*/  SYNCS.EXCH.64 URZ, [UR9+0x2b8], UR14 ;  /* 0x0002b80e09ff75b2 */ /* 0x0008640008000100 */
[----:B----4-:R-:W-:Y:S01]  /*0f80*/  NOP ;  /* 0x0000000000007918 */ /* 0x010fe20000000000 */
.L_x_14:
[----:B------:R-:W4:Y:S01]  /*0f90*/  SHFL.IDX PT, R0, R100, RZ, 0x1f ;  /* 0x00001fff64007589 */ /* 0x000f2200000e0000 */
[----:B------:R-:W-:Y:S01]  /*0fa0*/  ISETP.NE.OR P0, PT, RZ, UR10, !P0 ;  /* 0x0000000aff007c0c */ /* 0x000fe2000c705670 */
[----:B------:R-:W-:Y:S01]  /*0fb0*/  NOP ;  /* 0x0000000000007918 */ /* 0x000fe20000000000 */
[----:B----4-:R-:W-:-:S13]  /*0fc0*/  ISETP.NE.AND P1, PT, R0, 0x3, PT ;  /* 0x000000030000780c */ /* 0x010fda0003f25270 */
[----:B------:R-:W-:Y:S05]  /*0fd0*/  @P1 BRA `(.L_x_15) ;  /* 0x0000000000341947 */ /* 0x000fea0003800000 */
[----:B--2---:R-:W-:Y:S01]  /*0fe0*/  UMOV UR8, 0x400 ;  /* 0x0000040000087882 */ /* 0x004fe20000000000 */
[----:B------:R-:W-:Y:S01]  /*0ff0*/  UMOV UR6, 0x20 ;  /* 0x0000002000067882 */ /* 0x000fe20000000000 */
[----:B------:R-:W-:Y:S02]  /*1000*/  ULEA UR8, UR37, UR8, 0x18 ;  /* 0x0000000825087291 */ /* 0x000fe4000f8ec0ff */
[----:B---3--:R-:W-:-:S04]  /*1010*/  UIADD3 UR12, UPT, UPT, -UR6, 0x100000, URZ ;  /* 0x00100000060c7890 */ /* 0x008fc8000fffe1ff */
[----:B------:R-:W-:Y:S02]  /*1020*/  USHF.L.U32 UR13, UR12, 0xb, URZ ;  /* 0x0000000b0c0d7899 */ /* 0x000fe400080006ff */
[----:B------:R-:W-:Y:S01]  /*1030*/  USHF.L.U32 UR12, UR12, 0x1, URZ ;  /* 0x000000010c0c7899 */ /* 0x000fe200080006ff */
[----:B------:R-:W-:Y:S01]  /*1040*/  ELECT P1, URZ, PT ;  /* 0x0000000000ff782f */ /* 0x000fe20003820000 */
[----:B------:R-:W2:Y:S10]  /*1050*/  FENCE.VIEW.ASYNC.S ;  /* 0x00000000000073c6 */ /* 0x000eb40000000000 */
[----:B--2---:R4:W2:Y:S01]  /*1060*/  SYNCS.EXCH.64 URZ, [UR8+0x2c0], UR12 ;  /* 0x0002c00c08ff75b2 */ /* 0x0048a20008000100 */
[----:B------:R4:W3:Y:S01]  /*1070*/  SYNCS.EXCH.64 URZ, [UR8+0x2d0], UR12 ;  /* 0x0002d00c08ff75b2 */ /* 0x0008e20008000100 */
[----:B------:R4:W1:Y:S01]  /*1080*/  SYNCS.EXCH.64 URZ, [UR8+0x2c8], UR12 ;  /* 0x0002c80c08ff75b2 */ /* 0x0008620008000100 */
[----:B------:R4:W1:Y:S02]  /*1090*/  SYNCS.EXCH.64 URZ, [UR8+0x2d8], UR12 ;  /* 0x0002d80c08ff75b2 */ /* 0x0008640008000100 */
[----:B----4-:R-:W-:Y:S01]  /*10a0*/  NOP ;  /* 0x0000000000007918 */ /* 0x010fe20000000000 */
.L_x_15:
[----:B------:R-:W-:Y:S01]  /*10b0*/  VOTEU.ALL UP1, P0 ;  /* 0x0000000000ff7886 */ /* 0x000fe20000020000 */
[----:B--2---:R-:W2:Y:S01]  /*10c0*/  LDCU UR8, c[0x0][0x36c] ;  /* 0x00006d80ff0877ac */ /* 0x004ea20008000800 */
[----:B------:R-:W-:Y:S01]  /*10d0*/  NOP ;  /* 0x0000000000007918 */ /* 0x000fe20000000000 */
[----:B------:R-:W-:Y:S01]  /*10e0*/  LOP3.LUT R2, R96, 0x1f, RZ, 0xc0, !PT ;  /* 0x0000001f60027812 */ /* 0x000fe200078ec0ff */
[----:B---3--:R-:W-:Y:S01]  /*10f0*/  UMOV UR12, 0x20 ;  /* 0x00000020000c7882 */ /* 0x008fe20000000000 */
[----:B------:R-:W-:Y:S01]  /*1100*/  @!UP1 UMOV UR6, 0x400 ;  /* 0x0000040000069882 */ /* 0x000fe20000000000 */
[----:B------:R-:W-:-:S04]  /*1110*/  @!UP1 UIADD3 UR12, UPT, UPT, -UR12, 0x100000, URZ ;  /* 0x001000000c0c9890 */ /* 0x000fc8000fffe1ff */
[----:B------:R-:W-:Y:S02]  /*1120*/  @!UP1 USHF.L.U32 UR13, UR12, 0xb, URZ ;  /* 0x0000000b0c0d9899 */ /* 0x000fe400080006ff */
[----:B------:R-:W-:Y:S02]  /*1130*/  @!UP1 USHF.L.U32 UR12, UR12, 0x1, URZ ;  /* 0x000000010c0c9899 */ /* 0x000fe400080006ff */
[----:B------:R-:W-:Y:S01]  /*1140*/  @!UP1 ULEA UR6, UR37, UR6, 0x18 ;  /* 0x0000000625069291 */ /* 0x000fe2000f8ec0ff */
[----:B------:R-:W-:Y:S01]  /*1150*/  VOTEU.ALL UP1, P0 ;  /* 0x0000000000ff7886 */ /* 0x000fe20000020000 */
[----:B------:R-:W-:Y:S01]  /*1160*/  UISETP.NE.AND UP4, UPT, UR10, URZ, UPT ;  /* 0x000000ff0a00728c */ /* 0x000fe2000bf85270 */
[----:B------:R-:W3:Y:S09]  /*1170*/  FENCE.VIEW.ASYNC.S ;  /* 0x00000000000073c6 */ /* 0x000ef20000000000 */
[----:B---3--:R3:W4:Y:S01]  /*1180*/  @!UP1 SYNCS.EXCH.64 URZ, [UR6+0x2e0], UR12 ;  /* 0x0002e00c06ff95b2 */ /* 0x0087220008000100 */
[----:B--2---:R-:W-:-:S09]  /*1190*/  UISETP.EQ.U32.AND UP1, UPT, UR8, 0x1, UPT ;  /* 0x000000010800788c */ /* 0x004fd2000bf22070 */
[----:B------:R-:W-:Y:S05]  /*11a0*/  BRA.U !UP1, `(.L_x_16) ;  /* 0x0000000109087547 */ /* 0x000fea000b800000 */
[----:B-1--4-:R-:W-:Y:S01]  /*11b0*/  UCGABAR_ARV ;  /* 0x00000000000079c7 */ /* 0x012fe20008000000 */
[----:B------:R-:W-:Y:S05]  /*11c0*/  BRA `(.L_x_17) ;  /* 0x0000000000047947 */ /* 0x000fea0003800000 */
.L_x_16:
[----:B-1--4-:R-:W-:Y:S01]  /*11d0*/  NOP ;  /* 0x0000000000007918 */ /* 0x012fe20000000000 */
.L_x_17:
[----:B------:R-:W1:Y:S01]  /*11e0*/  S2R R15, SR_CTAID.Y ;  /* 0x00000000000f7919 */ /* 0x000e620000002600 */
[----:B------:R-:W-:-:S05]  /*11f0*/  CS2R.32 R91, SR_CgaSize ;  /* 0x00000000005b7805 */ /* 0x000fca0000008a00 */
[----:B------:R-:W-:-:S05]  /*1200*/  IMAD R91, R91, -0xa0, RZ ;  /* 0xffffff605b5b7824 */ /* 0x000fca00078e02ff */
[----:B---3--:R-:W-:-:S14]  /*1210*/  R2UR UR6, R91 ;  /* 0x000000005b0672ca */ /* 0x008fdc00000e0000 */
[----:B------:R-:W2:Y:S01]  /*1220*/  LDCU UR6, c[0x0][UR6+0x2b4] ;  /* 0x00005680060677ac */ /* 0x000ea20008000800 */
[----:B------:R-:W-:-:S05]  /*1230*/  CS2R.32 R0, SR_CgaSize ;  /* 0x0000000000007805 */ /* 0x000fca0000008a00 */
[----:B------:R-:W-:-:S06]  /*1240*/  IMAD R0, R0, -0xa0, RZ ;  /* 0xffffff6000007824 */ /* 0x000fcc00078e02ff */
[----:B------:R-:W3:Y:S01]  /*1250*/  LDC R0, c[0x0][R0+0x2a4] ;  /* 0x0000a90000007b82 */ /* 0x000ee20000000800 */
[----:B------:R-:W-:Y:S01]  /*1260*/  PRMT R10, RZ, 0x7610, R10 ;  /* 0x00007610ff0a7816 */ /* 0x000fe2000000000a */
[----:B------:R-:W4:Y:S01]  /*1270*/  S2R R3, SR_CTAID.X ;  /* 0x0000000000037919 */ /* 0x000f220000002500 */
[----:B------:R-:W-:-:S05]  /*1280*/  CS2R.32 R91, SR_CgaSize ;  /* 0x00000000005b7805 */ /* 0x000fca0000008a00 */
[----:B------:R-:W-:-:S05]  /*1290*/  IMAD R91, R91, -0xa0, RZ ;  /* 0xffffff605b5b7824 */ /* 0x000fca00078e02ff */
[----:B------:R-:W-:-:S14]  /*12a0*/  R2UR UR8, R91 ;  /* 0x000000005b0872ca */ /* 0x000fdc00000e0000 */
[----:B------:R-:W3:Y:S01]  /*12b0*/  LDCU UR8, c[0x0][UR8+0x2b0] ;  /* 0x00005600080877ac */ /* 0x000ee20008000800 */
[----:B------:R-:W-:Y:S01]  /*12c0*/  UISETP.NE.AND UP2, UPT, UR10, 0x2, UPT ;  /* 0x000000020a00788c */ /* 0x000fe2000bf45270 */
[----:B------:R-:W2:Y:S01]  /*12d0*/  LDC R11, c[0x0][0xb24] ;  /* 0x0002c900ff0b7b82 */ /* 0x000ea20000000800 */
[----:B------:R-:W-:-:S05]  /*12e0*/  CS2R.32 R4, SR_CgaSize ;  /* 0x0000000000047805 */ /* 0x000fca0000008a00 */
[----:B------:R-:W-:-:S06]  /*12f0*/  IMAD R4, R4, -0xa0, RZ ;  /* 0xffffff6004047824 */ /* 0x000fcc00078e02ff */
[----:B------:R-:W3:Y:S08]  /*1300*/  LDC R4, c[0x0][R4+0x2a0] ;  /* 0x0000a80004047b82 */ /* 0x000ef00000000800 */
[----:B------:R-:W3:Y:S01]  /*1310*/  LDC R40, c[0x0][0xb24] ;  /* 0x0002c900ff287b82 */ /* 0x000ee20000000800 */
[----:B-1----:R-:W-:-:S07]  /*1320*/  I2FP.F32.U32 R90, R15 ;  /* 0x0000000f005a7245 */ /* 0x002fce0000201000 */
[----:B------:R-:W1:Y:S01]  /*1330*/  S2UR UR36, SR_CTAID.Z ;  /* 0x00000000002479c3 */ /* 0x000e620000002700 */
[----:B--2---:R-:W-:Y:S01]  /*1340*/  ISETP.GE.AND P0, PT, R11, 0x1, PT ;  /* 0x000000010b00780c */ /* 0x004fe20003f06270 */
[----:B----4-:R-:W-:Y:S01]  /*1350*/  IMAD.MOV.U32 R14, RZ, RZ, R3 ;  /* 0x000000ffff0e7224 */ /* 0x010fe200078e0003 */
[----:B------:R-:W-:Y:S01]  /*1360*/  I2FP.F32.U32 R91, R3 ;  /* 0x00000003005b7245 */ /* 0x000fe20000201000 */
[----:B------:R-:W-:Y:S01]  /*1370*/  FMUL R90, R90, UR6 ;  /* 0x000000065a5a7c20 */ /* 0x000fe20008400000 */
[----:B------:R-:W2:Y:S03]  /*1380*/  LDCU UR6, c[0x0][0xb30] ;  /* 0x00016600ff0677ac */ /* 0x000ea60008000800 */
[----:B---3--:R-:W-:Y:S02]  /*1390*/  FMUL R91, R91, UR8 ;  /* 0x000000085b5b7c20 */ /* 0x008fe40008400000 */
[----:B------:R-:W3:Y:S08]  /*13a0*/  F2I.U32.TRUNC.NTZ R90, R90 ;  /* 0x0000005a005a7305 */ /* 0x000ef0000020f000 */
[----:B------:R-:W4:Y:S01]  /*13b0*/  F2I.U32.TRUNC.NTZ R91, R91 ;  /* 0x0000005b005b7305 */ /* 0x000f22000020f000 */
[----:B--2---:R-:W-:Y:S01]  /*13c0*/  UISETP.NE.AND UP3, UPT, UR6, 0x1, UPT ;  /* 0x000000010600788c */ /* 0x004fe2000bf65270 */
[----:B---3--:R-:W-:-:S05]  /*13d0*/  IADD3 R90, PT, PT, -R90, RZ, RZ ;  /* 0x000000ff5a5a7210 */ /* 0x008fca0007ffe1ff */
[----:B------:R-:W-:Y:S01]  /*13e0*/  IMAD R90, R0, R90, R15 ;  /* 0x0000005a005a7224 */ /* 0x000fe200078e020f */
[----:B------:R-:W-:Y:S01]  /*13f0*/  PRMT R0, RZ, 0x7610, R0 ;  /* 0x00007610ff007816 */ /* 0x000fe20000000000 */
[----:B----4-:R-:W-:-:S04]  /*1400*/  IMAD.MOV R91, RZ, RZ, -R91 ;  /* 0x000000ffff5b7224 */ /* 0x010fc800078e0a5b */
[----:B------:R-:W-:Y:S01]  /*1410*/  IMAD R91, R4, R91, R3 ;  /* 0x0000005b045b7224 */ /* 0x000fe200078e0203 */
[----:B-1----:R-:W-:Y:S06]  /*1420*/  BRA.U UP4, `(.L_x_18) ;  /* 0x0000000104247547 */ /* 0x002fec000b800000 */
[----:B------:R-:W-:Y:S01]  /*1430*/  ISETP.NE.AND P1, PT, R90, RZ, PT ;  /* 0x000000ff5a00720c */ /* 0x000fe20003f25270 */
[----:B------:R-:W-:Y:S01]  /*1440*/  IMAD.MOV.U32 R0, RZ, RZ, 0x3 ;  /* 0x00000003ff007424 */ /* 0x000fe200078e00ff */
[C---:B------:R-:W-:Y:S02]  /*1450*/  LOP3.LUT R4, R91.reuse, 0xfffffffe, RZ, 0xc0, !PT ;  /* 0xfffffffe5b047812 */ /* 0x040fe400078ec0ff */
[----:B------:R-:W-:Y:S02]  /*1460*/  ISETP.LT.U32.OR P1, PT, R91, 0x2, !P1 ;  /* 0x000000025b00780c */ /* 0x000fe40004f21470 */
[----:B------:R-:W-:Y:S02]  /*1470*/  SHF.L.U32 R0, R0, R4, RZ ;  /* 0x0000000400007219 */ /* 0x000fe400000006ff */
[----:B------:R-:W-:Y:S02]  /*1480*/  SEL R6, RZ, 0x1, !P1 ;  /* 0x00000001ff067807 */ /* 0x000fe40004800000 */
[----:B------:R-:W-:-:S05]  /*1490*/  SEL R5, RZ, 0x2, !P1 ;  /* 0x00000002ff057807 */ /* 0x000fca0004800000 */
[----:B------:R-:W-:-:S05]  /*14a0*/  IMAD.IADD R5, R6, 0x1, R5 ;  /* 0x0000000106057824 */ /* 0x000fca00078e0205 */
[----:B------:R-:W-:Y:S02]  /*14b0*/  PRMT R10, R5, 0x7610, R10 ;  /* 0x00007610050a7816 */ /* 0x000fe4000000000a */
.L_x_18:
[----:B------:R-:W-:Y:S05]  /*14c0*/  @!P0 BRA `(.L_x_19) ;  /* 0x0000000000b88947 */ /* 0x000fea0003800000 */
[----:B------:R-:W1:Y:S01]  /*14d0*/  LDC.64 R6, c[0x0][0xb18] ;  /* 0x0002c600ff067b82 */ /* 0x000e620000000a00 */
[----:B------:R-:W-:-:S07]  /*14e0*/  ISETP.NE.AND P0, PT, R11, 0x1, PT ;  /* 0x000000010b00780c */ /* 0x000fce0003f05270 */
[----:B------:R-:W2:Y:S08]  /*14f0*/  LDC R14, c[0x0][0xb0c] ;  /* 0x0002c300ff0e7b82 */ /* 0x000eb00000000800 */
[----:B------:R-:W3:Y:S08]  /*1500*/  LDC R16, c[0x0][0x370] ;  /* 0x0000dc00ff107b82 */ /* 0x000ef00000000800 */
[----:B------:R-:W4:Y:S01]  /*1510*/  LDC R13, c[0x0][0x374] ;  /* 0x0000dd00ff0d7b82 */ /* 0x000f220000000800 */
[----:B-1----:R-:W-:-:S07]  /*1520*/  ISETP.NE.AND P1, PT, R6, 0x1, PT ;  /* 0x000000010600780c */ /* 0x002fce0003f25270 */
[----:B------:R-:W3:Y:S01]  /*1530*/  LDC.64 R8, c[0x0][0xb10] ;  /* 0x0002c400ff087b82 */ /* 0x000ee20000000a00 */
[----:B--2---:R-:W-:-:S07]  /*1540*/  ISETP.NE.AND P2, PT, R14, 0x1, PT ;  /* 0x000000010e00780c */ /* 0x004fce0003f45270 */
[----:B------:R-:W1:Y:S08]  /*1550*/  LDC R12, c[0x0][0xb20] ;  /* 0x0002c800ff0c7b82 */ /* 0x000e700000000800 */
[----:B------:R-:W2:Y:S01]  /*1560*/  LDC.64 R4, c[0x0][0xb28] ;  /* 0x0002ca00ff047b82 */ /* 0x000ea20000000a00 */
[----:B----4-:R-:W-:-:S04]  /*1570*/  IMAD.HI.U32 R17, R13, R7, RZ ;  /* 0x000000070d117227 */ /* 0x010fc800078e00ff */
[----:B------:R-:W-:-:S04]  /*1580*/  IMAD.HI.U32 R7, R15, R7, RZ ;  /* 0x000000070f077227 */ /* 0x000fc800078e00ff */
[----:B---3--:R-:W-:-:S05]  /*1590*/  IMAD.HI.U32 R18, R16, R8, RZ ;  /* 0x0000000810127227 */ /* 0x008fca00078e00ff */
[-C--:B------:R-:W-:Y:S01]  /*15a0*/  @P2 SHF.R.U32.HI R16, RZ, R9.reuse, R18 ;  /* 0x00000009ff102219 */ /* 0x080fe20000011612 */
[----:B------:R-:W-:Y:S01]  /*15b0*/  IMAD.HI.U32 R18, R3, R8, RZ ;  /* 0x0000000803127227 */ /* 0x000fe200078e00ff */
[-C--:B-1----:R-:W-:Y:S02]  /*15c0*/  @P1 SHF.R.U32.HI R13, RZ, R12.reuse, R17 ;  /* 0x0000000cff0d1219 */ /* 0x082fe40000011611 */
[----:B------:R-:W-:Y:S02]  /*15d0*/  SHF.R.U32.HI R7, RZ, R12, R7 ;  /* 0x0000000cff077219 */ /* 0x000fe40000011607 */
[----:B------:R-:W-:Y:S02]  /*15e0*/  SHF.R.U32.HI R18, RZ, R9, R18 ;  /* 0x00000009ff127219 */ /* 0x000fe40000011612 */
[----:B------:R-:W-:Y:S01]  /*15f0*/  SEL R7, R15, R7, !P1 ;  /* 0x000000070f077207 */ /* 0x000fe20004800000 */
[----:B--2---:R-:W-:Y:S01]  /*1600*/  IMAD.HI.U32 R17, R13, R4, RZ ;  /* 0x000000040d117227 */ /* 0x004fe200078e00ff */
[----:B------:R-:W-:-:S03]  /*1610*/  SEL R18, R3, R18, !P2 ;  /* 0x0000001203127207 */ /* 0x000fc60005000000 */
[----:B------:R-:W-:Y:S01]  /*1620*/  IMAD.HI.U32 R8, R16, R4, RZ ;  /* 0x0000000410087227 */ /* 0x000fe200078e00ff */
[----:B------:R-:W-:-:S04]  /*1630*/  @P0 SHF.R.U32.HI R13, RZ, R5, R17 ;  /* 0x00000005ff0d0219 */ /* 0x000fc80000011611 */
[----:B------:R-:W-:Y:S01]  /*1640*/  @P0 SHF.R.U32.HI R16, RZ, R5, R8 ;  /* 0x00000005ff100219 */ /* 0x000fe20000011608 */
[----:B------:R-:W-:-:S04]  /*1650*/  IMAD R13, R13, R11, RZ ;  /* 0x0000000b0d0d7224 */ /* 0x000fc800078e02ff */
[----:B------:R-:W-:Y:S01]  /*1660*/  IMAD R8, R16, R11, RZ ;  /* 0x0000000b10087224 */ /* 0x000fe200078e02ff */
[----:B------:R-:W-:-:S04]  /*1670*/  ISETP.GE.AND P1, PT, R7, R13, PT ;  /* 0x0000000d0700720c */ /* 0x000fc80003f26270 */
[----:B------:R-:W-:Y:S01]  /*1680*/  ISETP.GE.OR P1, PT, R18, R8, P1 ;  /* 0x000000081200720c */ /* 0x000fe20000f26670 */
[----:B------:R-:W-:-:S05]  /*1690*/  IMAD.HI.U32 R8, R7, R4, RZ ;  /* 0x0000000407087227 */ /* 0x000fca00078e00ff */
[----:B------:R-:W-:-:S04]  /*16a0*/  SHF.R.U32.HI R8, RZ, R5, R8 ;  /* 0x00000005ff087219 */ /* 0x000fc80000011608 */
[----:B------:R-:W-:-:S03]  /*16b0*/  SEL R8, R7, R8, !P0 ;  /* 0x0000000807087207 */ /* 0x000fc60004000000 */
[----:B------:R-:W-:Y:S01]  /*16c0*/  @!P1 IMAD.HI.U32 R9, R18, R4, RZ ;  /* 0x0000000412099227 */ /* 0x000fe200078e00ff */
[----:B------:R-:W-:-:S04]  /*16d0*/  IADD3 R4, PT, PT, -R8, RZ, RZ ;  /* 0x000000ff08047210 */ /* 0x000fc80007ffe1ff */
[----:B------:R-:W-:Y:S01]  /*16e0*/  @!P1 SHF.R.U32.HI R5, RZ, R5, R9 ;  /* 0x00000005ff059219 */ /* 0x000fe20000011609 */
[----:B------:R-:W-:Y:S01]  /*16f0*/  IMAD R4, R11, R4, R7 ;  /* 0x000000040b047224 */ /* 0x000fe200078e0207 */
[----:B------:R-:W-:Y:S02]  /*1700*/  IADD3 R9, PT, PT, -R7, RZ, RZ ;  /* 0x000000ff07097210 */ /* 0x000fe40007ffe1ff */
[----:B------:R-:W-:-:S03]  /*1710*/  @!P1 SEL R5, R18, R5, !P0 ;  /* 0x0000000512059207 */ /* 0x000fc60004000000 */
[----:B------:R-:W-:Y:S02]  /*1720*/  IMAD R9, R6, R9, R15 ;  /* 0x0000000906097224 */ /* 0x000fe400078e020f */
[--C-:B------:R-:W-:Y:S02]  /*1730*/  @!P1 IMAD.IADD R8, R8, 0x1, -R5.reuse ;  /* 0x0000000108089824 */ /* 0x100fe400078e0a05 */
[----:B------:R-:W-:Y:S01]  /*1740*/  @!P1 IMAD R5, R4, R16, R5 ;  /* 0x0000001004059224 */ /* 0x000fe200078e0205 */
[----:B------:R-:W-:Y:S01]  /*1750*/  IADD3 R4, PT, PT, -R18, RZ, RZ ;  /* 0x000000ff12047210 */ /* 0x000fe20007ffe1ff */
[----:B------:R-:W-:Y:S02]  /*1760*/  @!P1 IMAD R7, R8, R11, R18 ;  /* 0x0000000b08079224 */ /* 0x000fe400078e0212 */
[----:B------:R-:W-:Y:S02]  /*1770*/  @!P1 IMAD.MOV.U32 R18, RZ, RZ, R5 ;  /* 0x000000ffff129224 */ /* 0x000fe400078e0005 */
[----:B------:R-:W-:-:S02]  /*1780*/  IMAD R4, R14, R4, R3 ;  /* 0x000000040e047224 */ /* 0x000fc400078e0203 */
[----:B------:R-:W-:Y:S02]  /*1790*/  IMAD R15, R7, R6, R9 ;  /* 0x00000006070f7224 */ /* 0x000fe400078e0209 */
[----:B------:R-:W-:Y:S02]  /*17a0*/  IMAD R14, R18, R14, R4 ;  /* 0x0000000e120e7224 */ /* 0x000fe400078e0204 */
.L_x_19:
[----:B------:R-:W-:Y:S05]  /*17b0*/  BRA.U UP3, `(.L_x_20) ;  /* 0x0000000103407547 */ /* 0x000fea000b800000 */
[----:B------:R-:W1:Y:S08]  /*17c0*/  LDC.64 R6, c[0x0][0xb10] ;  /* 0x0002c400ff067b82 */ /* 0x000e700000000a00 */
[----:B------:R-:W2:Y:S08]  /*17d0*/  LDC.64 R4, c[0x0][0xb18] ;  /* 0x0002c600ff047b82 */ /* 0x000eb00000000a00 */
[----:B------:R-:W3:Y:S08]  /*17e0*/  LDC R8, c[0x0][0xb20] ;  /* 0x0002c800ff087b82 */ /* 0x000ef00000000800 */
[----:B------:R-:W4:Y:S01]  /*17f0*/  LDC R9, c[0x0][0xb0c] ;  /* 0x0002c300ff097b82 */ /* 0x000f220000000800 */
[----:B-1----:R-:W-:-:S05]  /*1800*/  IMAD.HI.U32 R6, R14, R6, RZ ;  /* 0x000000060e067227 */ /* 0x002fca00078e00ff */
[----:B------:R-:W-:Y:S01]  /*1810*/  SHF.R.U32.HI R6, RZ, R7, R6 ;  /* 0x00000007ff067219 */ /* 0x000fe20000011606 */
[----:B--2---:R-:W-:Y:S01]  /*1820*/  IMAD.HI.U32 R5, R15, R5, RZ ;  /* 0x000000050f057227 */ /* 0x004fe200078e00ff */
[----:B------:R-:W-:-:S04]  /*1830*/  ISETP.NE.AND P0, PT, R4, 0x1, PT ;  /* 0x000000010400780c */ /* 0x000fc80003f05270 */
[----:B---3--:R-:W-:-:S04]  /*1840*/  SHF.R.U32.HI R5, RZ, R8, R5 ;  /* 0x00000008ff057219 */ /* 0x008fc80000011605 */
[----:B------:R-:W-:Y:S02]  /*1850*/  SEL R5, R15, R5, !P0 ;  /* 0x000000050f057207 */ /* 0x000fe40004000000 */
[----:B----4-:R-:W-:-:S04]  /*1860*/  ISETP.NE.AND P1, PT, R9, 0x1, PT ;  /* 0x000000010900780c */ /* 0x010fc80003f25270 */
[----:B------:R-:W-:-:S05]  /*1870*/  SEL R7, R14, R6, !P1 ;  /* 0x000000060e077207 */ /* 0x000fca0004800000 */
[----:B------:R-:W-:Y:S02]  /*1880*/  IMAD.IADD R6, R5, 0x1, -R7 ;  /* 0x0000000105067824 */ /* 0x000fe400078e0a07 */
[----:B------:R-:W-:Y:S02]  /*1890*/  IMAD.IADD R5, R7, 0x1, -R5 ;  /* 0x0000000107057824 */ /* 0x000fe400078e0a05 */
[----:B------:R-:W-:Y:S02]  /*18a0*/  IMAD R14, R6, R9, R14 ;  /* 0x00000009060e7224 */ /* 0x000fe400078e020e */
[----:B------:R-:W-:Y:S02]  /*18b0*/  IMAD R15, R5, R4, R15 ;  /* 0x00000004050f7224 */ /* 0x000fe400078e020f */
.L_x_20:
[----:B------:R-:W-:Y:S05]  /*18c0*/  BRA.U !UP1, `(.L_x_21) ;  /* 0x00000001090c7547 */ /* 0x000fea000b800000 */
[----:B------:R-:W-:Y:S01]  /*18d0*/  UCGABAR_WAIT ;  /* 0x0000000000007dc7 */ /* 0x000fe20008000000 */
[----:B------:R-:W-:Y:S01]  /*18e0*/  CCTL.IVALL ;  /* 0x00000000ff00798f */ /* 0x000fe20002000000 */
[----:B------:R-:W-:Y:S05]  /*18f0*/  BRA `(.L_x_22) ;  /* 0x0000000000047947 */ /* 0x000fea0003800000 */
.L_x_21:
[----:B------:R-:W-:Y:S06]  /*1900*/  BAR.SYNC.DEFER_BLOCKING 0x0 ;  /* 0x0000000000007b1d */ /* 0x000fec0000010000 */
.L_x_22:
[----:B------:R-:W-:Y:S05]  /*1910*/  BRA.U UP2, `(.L_x_23) ;  /* 0x0000002502307547 */ /* 0x000fea000b800000 */
[----:B------:R-:W1:Y:S01]  /*1920*/  LDCU UR15, c[0x0][0x38c] ;  /* 0x00007180ff0f77ac */ /* 0x000e620008000800 */
[----:B------:R-:W2:Y:S01]  /*1930*/  LDC R8, c[0x0][0x370] ;  /* 0x0000dc00ff087b82 */ /* 0x000ea20000000800 */
[C---:B------:R-:W-:Y:S02]  /*1940*/  IMAD.SHL.U32 R19, R3.reuse, 0x20, RZ ;  /* 0x0000002003137824 */ /* 0x040fe400078e00ff */
[----:B------:R-:W-:Y:S01]  /*1950*/  HFMA2 R17, -RZ, RZ, 0, 5.9604644775390625e-08 ;  /* 0x00000001ff117431 */ /* 0x000fe200000001ff */
[----:B------:R-:W-:Y:S01]  /*1960*/  UISETP.NE.AND UP1, UPT, UR10, URZ, UPT ;  /* 0x000000ff0a00728c */ /* 0x000fe2000bf25270 */
[----:B------:R-:W-:Y:S01]  /*1970*/  ISETP.NE.AND P4, PT, R2, RZ, P5 ;  /* 0x000000ff0200720c */ /* 0x000fe20002f85270 */
[----:B------:R-:W-:Y:S01]  /*1980*/  IMAD.SHL.U32 R18, R3, 0x40, RZ ;  /* 0x0000004003127824 */ /* 0x000fe200078e00ff */
[----:B------:R-:W-:Y:S01]  /*1990*/  CS2R R12, SRZ ;  /* 0x00000000000c7805 */ /* 0x000fe2000001ff00 */
[----:B------:R-:W-:Y:S01]  /*19a0*/  IMAD.MOV.U32 R16, RZ, RZ, RZ ;  /* 0x000000ffff107224 */ /* 0x000fe200078e00ff */
[----:B------:R-:W3:Y:S01]  /*19b0*/  LDC R0, c[0x0][0x374] ;  /* 0x0000dd00ff007b82 */ /* 0x000ee20000000800 */
[----:B------:R-:W-:Y:S01]  /*19c0*/  MOV R11, 0x1 ;  /* 0x00000001000b7802 */ /* 0x000fe20000000f00 */
[----:B------:R-:W4:Y:S01]  /*19d0*/  LDCU.64 UR24, c[0x0][0x348] ;  /* 0x00006900ff1877ac */ /* 0x000f220008000a00 */
[----:B------:R-:W-:Y:S01]  /*19e0*/  LOP3.LUT R19, R19, 0x20, RZ, 0xc0, !PT ;  /* 0x0000002013137812 */ /* 0x000fe200078ec0ff */
[----:B------:R-:W-:Y:S01]  /*19f0*/  USEL UR7, UR7, 0x2, UP1 ;  /* 0x0000000207077887 */ /* 0x000fe20008800000 */
[----:B------:R-:W-:Y:S01]  /*1a00*/  UMOV UR13, URZ ;  /* 0x000000ff000d7c82 */ /* 0x000fe20008000000 */
[----:B-1----:R-:W-:-:S04]  /*1a10*/  UIADD3 UR4, UPT, UPT, UR15, 0x3f, URZ ;  /* 0x0000003f0f047890 */ /* 0x002fc8000fffe0ff */
[----:B------:R-:W-:-:S04]  /*1a20*/  USHF.R.S32.HI UR22, URZ, 0x1f, UR4 ;  /* 0x0000001fff167899 */ /* 0x000fc80008011404 */
[----:B------:R-:W-:Y:S02]  /*1a30*/  ULEA.HI UR22, UR22, UR4, URZ, 0x6 ;  /* 0x0000000416167291 */ /* 0x000fe4000f8f30ff */
[----:B------:R-:W-:Y:S02]  /*1a40*/  UIADD3 UR4, UPT, UPT, UR15, -0x1, URZ ;  /* 0xffffffff0f047890 */ /* 0x000fe4000fffe0ff */
[----:B------:R-:W-:Y:S02]  /*1a50*/  USHF.R.S32.HI UR22, URZ, 0x6, UR22 ;  /* 0x00000006ff167899 */ /* 0x000fe40008011416 */
[----:B------:R-:W-:Y:S02]  /*1a60*/  UISETP.GE.U32.AND UP2, UPT, UR4, -0x7f, UPT ;  /* 0xffffff810400788c */ /* 0x000fe4000bf46070 */
[----:B------:R-:W-:Y:S02]  /*1a70*/  UISETP.LT.U32.AND UP0, UPT, UR22, 0x24, UPT ;  /* 0x000000241600788c */ /* 0x000fe4000bf01070 */
[----:B------:R-:W-:-:S02]  /*1a80*/  UIADD3 UR15, UPT, UPT, UR15, 0x7e, URZ ;  /* 0x0000007e0f0f7890 */ /* 0x000fc4000fffe0ff */
[----:B------:R-:W-:-:S04]  /*1a90*/  USEL UR21, UR22, 0x24, UP0 ;  /* 0x0000002416157887 */ /* 0x000fc80008000000 */
[----:B------:R-:W-:Y:S02]  /*1aa0*/  UIADD3 UR6, UPT, UPT, UR21, -0x1, URZ ;  /* 0xffffffff15067890 */ /* 0x000fe4000fffe0ff */
[----:B------:R-:W-:Y:S02]  /*1ab0*/  @UP2 UIADD3 UR6, UPT, UPT, UR21, URZ, URZ ;  /* 0x000000ff15062290 */ /* 0x000fe4000fffe0ff */
[----:B------:R-:W-:Y:S02]  /*1ac0*/  UIADD3 UR14, UPT, UPT, UR22, -UR21, URZ ;  /* 0x80000015160e7290 */ /* 0x000fe4000fffe0ff */
[----:B------:R-:W-:Y:S02]  /*1ad0*/  UIADD3 UR5, UPT, UPT, UR6, 0x1, URZ ;  /* 0x0000000106057890 */ /* 0x000fe4000fffe0ff */
[----:B--2-4-:R-:W-:-:S12]  /*1ae0*/  UIADD3 UR6, UPT, UPT, -UR6, URZ, URZ ;  /* 0x000000ff06067290 */ /* 0x014fd8000fffe1ff */
.L_x_43:
[----:B------:R-:W-:Y:S01]  /*1af0*/  UISETP.NE.AND UP0, UPT, UR37, URZ, UPT ;  /* 0x000000ff2500728c */ /* 0x000fe2000bf05270 */
[----:B------:R-:W1:Y:S08]  /*1b00*/  S2UR UR37, SR_CgaCtaId ;  /* 0x00000000002579c3 */ /* 0x000e700000008800 */
[----:B------:R-:W-:Y:S05]  /*1b10*/  BRA.U UP0, `(.L_x_24) ;  /* 0x0000000100347547 */ /* 0x000fea000b800000 */
[----:B------:R-:W2:Y:S01]  /*1b20*/  S2R R2, SR_CgaCtaId ;  /* 0x0000000000027919 */ /* 0x000ea20000008800 */
[----:B------:R-:W-:-:S04]  /*1b30*/  MOV R3, 0x400 ;  /* 0x0000040000037802 */ /* 0x000fc80000000f00 */
[----:B--2---:R-:W-:Y:S02]  /*1b40*/  LEA R2, R2, R3, 0x18 ;  /* 0x0000000302027211 */ /* 0x004fe400078ec0ff */
[----:B------:R-:W-:-:S03]  /*1b50*/  SHF.L.U32 R3, R11, 0x1f, RZ ;  /* 0x0000001f0b037819 */ /* 0x000fc600000006ff */
[----:B------:R-:W-:-:S04]  /*1b60*/  IMAD R2, R12, 0x8, R2 ;  /* 0x000000080c027824 */ /* 0x000fc800078e0202 */
[----:B------:R-:W2:Y:S02]  /*1b70*/  SYNCS.PHASECHK.TRANS64.TRYWAIT P0, [R2+URZ+0x2d0], R3 ;  /* 0x0002d003020075a7 */ /* 0x000ea400080011ff */
[----:B--2---:R-:W-:Y:S05]  /*1b80*/  @!P0 BRA `(.L_x_25) ;  /* 0x0000006400008947 */ /* 0x004fea0003800000 */
.L_x_148:
[----:B------:R-:W-:Y:S01]  /*1b90*/  VIADD R12, R12, 0x1 ;  /* 0x000000010c0c7836 */ /* 0x000fe20000000000 */
[----:B------:R2:W-:Y:S04]  /*1ba0*/  SYNCS.ARRIVE.TRANS64.A1T0 RZ, [R2+URZ+0x2c0], RZ ;  /* 0x0002c0ff02ff79a7 */ /* 0x0005e800081000ff */
[----:B------:R-:W-:-:S04]  /*1bb0*/  ISETP.NE.AND P0, PT, R12, 0x2, PT ;  /* 0x000000020c00780c */ /* 0x000fc80003f05270 */
[----:B------:R-:W-:Y:S02]  /*1bc0*/  SEL R12, R12, RZ, P0 ;  /* 0x000000ff0c0c7207 */ /* 0x000fe40000000000 */
[----:B--2---:R-:W-:-:S04]  /*1bd0*/  SEL R2, RZ, 0x1, P0 ;  /* 0x00000001ff027807 */ /* 0x004fc80000000000 */
[----:B------:R-:W-:-:S07]  /*1be0*/  LOP3.LUT R11, R11, R2, RZ, 0x3c, !PT ;  /* 0x000000020b0b7212 */ /* 0x000fce00078e3cff */
.L_x_24:
[----:B------:R-:W-:Y:S01]  /*1bf0*/  UMOV UR4, 0x400 ;  /* 0x0000040000047882 */ /* 0x000fe20000000000 */
[----:B------:R-:W-:Y:S01]  /*1c00*/  SHF.L.U32 R2, R17, 0x1f, RZ ;  /* 0x0000001f11027819 */ /* 0x000fe200000006ff */
[----:B-1----:R-:W-:Y:S01]  /*1c10*/  ULEA UR4, UR37, UR4, 0x18 ;  /* 0x0000000425047291 */ /* 0x002fe2000f8ec0ff */
[----:B------:R-:W-:Y:S01]  /*1c20*/  R2UR UR35, R18 ;  /* 0x00000000122372ca */ /* 0x000fe200000e0000 */
[----:B------:R-:W-:Y:S01]  /*1c30*/  UISETP.GE.U32.AND UP0, UPT, UR15, 0x7f, UPT ;  /* 0x0000007f0f00788c */ /* 0x000fe2000bf06070 */
[----:B------:R-:W-:Y:S01]  /*1c40*/  R2UR UR11, R19 ;  /* 0x00000000130b72ca */ /* 0x000fe200000e0000 */
[----:B------:R-:W-:Y:S01]  /*1c50*/  ULEA UR8, UR13, UR4, 0x3 ;  /* 0x000000040d087291 */ /* 0x000fe2000f8e18ff */
[----:B------:R-:W-:-:S08]  /*1c60*/  UMOV UR23, URZ ;  /* 0x000000ff00177c82 */ /* 0x000fd00008000000 */
[----:B------:R1:W2:Y:S01]  /*1c70*/  SYNCS.PHASECHK.TRANS64.TRYWAIT P0, [UR8+0x120], R2 ;  /* 0x00012002ff0075a7 */ /* 0x0002a20008001108 */
[----:B------:R-:W-:-:S13]  /*1c80*/  R2UR UR8, R15 ;  /* 0x000000000f0872ca */ /* 0x000fda00000e0000 */
[----:B------:R-:W-:Y:S01]  /*1c90*/  ULEA UR11, UR8, UR11, 0x6 ;  /* 0x0000000b080b7291 */ /* 0x000fe2000f8e30ff */
[----:B-1----:R-:W-:-:S05]  /*1ca0*/  LEA.HI R2, R14, R14, RZ, 0x1 ;  /* 0x0000000e0e027211 */ /* 0x002fca00078f08ff */
[----:B------:R-:W-:-:S05]  /*1cb0*/  IMAD.SHL.U32 R2, R2, 0x40, RZ ;  /* 0x0000004002027824 */ /* 0x000fca00078e00ff */
[----:B------:R-:W-:-:S04]  /*1cc0*/  LOP3.LUT R2, R2, 0xffffff80, RZ, 0xc0, !PT ;  /* 0xffffff8002027812 */ /* 0x000fc800078ec0ff */
[----:B------:R-:W-:-:S13]  /*1cd0*/  R2UR UR9, R2 ;  /* 0x00000000020972ca */ /* 0x000fda00000e0000 */
[----:B------:R-:W-:Y:S01]  /*1ce0*/  ULOP3.LUT UR35, UR9, 0x40, UR35, 0xf8, !UPT ;  /* 0x0000004009237892 */ /* 0x000fe2000f8ef823 */
[----:B------:R-:W-:Y:S11]  /*1cf0*/  BRA.U !UP0, `(.L_x_26) ;  /* 0x0000000108c07547 */ /* 0x000ff6000b800000 */
[----:B------:R-:W-:Y:S01]  /*1d00*/  UMOV UR16, UR6 ;  /* 0x0000000600107c82 */ /* 0x000fe20008000000 */
[----:B------:R-:W-:Y:S01]  /*1d10*/  UMOV UR17, UR13 ;  /* 0x0000000d00117c82 */ /* 0x000fe20008000000 */
[----:B------:R-:W-:-:S05]  /*1d20*/  UMOV UR34, URZ ;  /* 0x000000ff00227c82 */ /* 0x000fca0008000000 */
.L_x_32:
[----:B------:R-:W-:Y:S01]  /*1d30*/  ULEA UR33, UR17, UR4, 0x3 ;  /* 0x0000000411217291 */ /* 0x000fe2000f8e18ff */
[----:B------:R-:W-:Y:S01]  /*1d40*/  @P5 MOV R3, 0x3000 ;  /* 0x0000300000035802 */ /* 0x000fe20000000f00 */
[----:B-12-4-:R-:W-:Y:S10]  /*1d50*/  @P0 BRA `(.L_x_27) ;  /* 0x00000000000c0947 */ /* 0x016ff40003800000 */
[----:B------:R-:W-:-:S04]  /*1d60*/  SHF.L.U32 R4, R17, 0x1f, RZ ;  /* 0x0000001f11047819 */ /* 0x000fc800000006ff */
[----:B------:R-:W1:Y:S02]  /*1d70*/  SYNCS.PHASECHK.TRANS64.TRYWAIT P0, [UR33+0x120], R4 ;  /* 0x00012004ff0075a7 */ /* 0x000e640008001121 */
[----:B-1----:R-:W-:Y:S05]  /*1d80*/  @!P0 BRA `(.L_x_28) ;  /* 0x0000006000948947 */ /* 0x002fea0003800000 */
.L_x_27:
[----:B------:R2:W-:Y:S01]  /*1d90*/  @P5 SYNCS.ARRIVE.TRANS64 RZ, [UR33], R3 ;  /* 0x00000003ffff59a7 */ /* 0x0005e20008000021 */
[----:B------:R-:W-:Y:S02]  /*1da0*/  ULOP3.LUT UR8, UR7, 0x2, URZ, 0xfc, !UPT ;  /* 0x0000000207087892 */ /* 0x000fe4000f8efcff */
[----:B------:R-:W-:Y:S02]  /*1db0*/  UIADD3 UR16, UPT, UPT, UR16, 0x1, URZ ;  /* 0x0000000110107890 */ /* 0x000fe4000fffe0ff */
[----:B------:R-:W-:Y:S02]  /*1dc0*/  UISETP.NE.AND UP0, UPT, UR8, 0x2, UPT ;  /* 0x000000020800788c */ /* 0x000fe4000bf05270 */
[----:B------:R-:W-:-:S07]  /*1dd0*/  UISETP.NE.AND UP2, UPT, UR16, 0x1, UPT ;  /* 0x000000011000788c */ /* 0x000fce000bf45270 */
[----:B------:R-:W-:Y:S05]  /*1de0*/  BRA.U UP0, `(.L_x_29) ;  /* 0x0000000100047547 */ /* 0x000fea000b800000 */
[----:B------:R-:W-:Y:S05]  /*1df0*/  BPT.TRAP 0x1 ;  /* 0x000000040000795c */ /* 0x000fea0000300000 */
.L_x_29:
[----:B------:R-:W-:Y:S04]  /*1e00*/  BSSY.RECONVERGENT B0, `(.L_x_30) ;  /* 0x0000003000007945 */ /* 0x000fe80003800200 */
[----:B------:R-:W-:Y:S05]  /*1e10*/  @!P4 BRA `(.L_x_31) ;  /* 0x000000000004c947 */ /* 0x000fea0003800000 */
[----:B------:R-:W-:Y:S05]  /*1e20*/  BPT.TRAP 0x1 ;  /* 0x000000040000795c */ /* 0x000fea0000300000 */
.L_x_31:
[----:B------:R-:W-:Y:S05]  /*1e30*/  BSYNC.RECONVERGENT B0 ;  /* 0x0000000000007941 */ /* 0x000fea0003800200 */
.L_x_30:
[----:B------:R-:W-:Y:S02]  /*1e40*/  UIADD3 UR13, UPT, UPT, UR17, 0x1, URZ ;  /* 0x00000001110d7890 */ /* 0x000fe4000fffe0ff */
[----:B------:R-:W-:Y:S02]  /*1e50*/  ULEA UR32, UR17, UR4, 0xc ;  /* 0x0000000411207291 */ /* 0x000fe4000f8e60ff */
[----:B------:R-:W-:Y:S02]  /*1e60*/  UISETP.NE.AND UP0, UPT, UR13, 0x24, UPT ;  /* 0x000000240d00788c */ /* 0x000fe4000bf05270 */
[----:B------:R-:W-:Y:S02]  /*1e70*/  UIADD3 UR28, UP1, UPT, UR24, 0x80, URZ ;  /* 0x00000080181c7890 */ /* 0x000fe4000ff3e0ff */
[----:B------:R-:W-:Y:S02]  /*1e80*/  USEL UR9, URZ, 0x1, UP0 ;  /* 0x00000001ff097887 */ /* 0x000fe40008000000 */
[----:B------:R-:W-:-:S02]  /*1e90*/  USEL UR13, UR13, URZ, UP0 ;  /* 0x000000ff0d0d7287 */ /* 0x000fc40008000000 */
[----:B------:R-:W-:Y:S02]  /*1ea0*/  UIADD3 UR26, UP0, UPT, UR24, 0x180, URZ ;  /* 0x00000180181a7890 */ /* 0x000fe4000ff1e0ff */
[----:B------:R-:W-:Y:S01]  /*1eb0*/  ULEA UR8, UR13, UR4, 0x3 ;  /* 0x000000040d087291 */ /* 0x000fe2000f8e18ff */
[----:B------:R-:W-:Y:S01]  /*1ec0*/  LOP3.LUT R17, R17, UR9, RZ, 0x3c, !PT ;  /* 0x0000000911117c12 */ /* 0x000fe2000f8e3cff */
[----:B------:R-:W-:Y:S02]  /*1ed0*/  ULOP3.LUT UR33, UR33, 0xfefffff8, URZ, 0xc0, !UPT ;  /* 0xfefffff821217892 */ /* 0x000fe4000f8ec0ff */
[----:B------:R-:W-:Y:S01]  /*1ee0*/  UIADD3.X UR29, UPT, UPT, URZ, UR25, URZ, UP1, !UPT ;  /* 0x00000019ff1d7290 */ /* 0x000fe20008ffe4ff */
[----:B-1----:R-:W-:Y:S01]  /*1ef0*/  SHF.L.U32 R2, R17, 0x1f, RZ ;  /* 0x0000001f11027819 */ /* 0x002fe200000006ff */
[----:B------:R-:W-:Y:S02]  /*1f00*/  UIADD3 UR32, UPT, UPT, UR32, 0x2600, URZ ;  /* 0x0000260020207890 */ /* 0x000fe4000fffe0ff */
[----:B------:R-:W-:Y:S01]  /*1f10*/  UIADD3.X UR27, UPT, UPT, URZ, UR25, URZ, UP0, !UPT ;  /* 0x00000019ff1b7290 */ /* 0x000fe200087fe4ff */
[----:B------:R1:W4:Y:S01]  /*1f20*/  SYNCS.PHASECHK.TRANS64.TRYWAIT P0, [UR8+0x120], R2 ;  /* 0x00012002ff0075a7 */ /* 0x0003220008001108 */
[----:B------:R-:W-:Y:S01]  /*1f30*/  ULEA UR8, UR17, UR4, 0xb ;  /* 0x0000000411087291 */ /* 0x000fe2000f8e58ff */
[----:B------:R-:W-:Y:S01]  /*1f40*/  UMOV UR18, 0x0 ;  /* 0x0000000000127882 */ /* 0x000fe20000000000 */
[----:B------:R-:W-:-:S02]  /*1f50*/  UMOV UR19, 0x10000000 ;  /* 0x1000000000137882 */ /* 0x000fc40000000000 */
[----:B------:R-:W-:Y:S01]  /*1f60*/  UIADD3 UR8, UPT, UPT, UR8, 0x26600, URZ ;  /* 0x0002660008087890 */ /* 0x000fe2000fffe0ff */
[----:B------:R2:W-:Y:S01]  /*1f70*/  UTMALDG.3D.2CTA [UR32], [UR28], desc[UR18] ;  /* 0x000012201c0075b4 */ /* 0x0005e20008211000 */
[----:B------:R-:W-:Y:S01]  /*1f80*/  UMOV UR10, UR34 ;  /* 0x00000022000a7c82 */ /* 0x000fe20008000000 */
[----:B------:R-:W-:Y:S01]  /*1f90*/  UMOV UR12, UR36 ;  /* 0x00000024000c7c82 */ /* 0x000fe20008000000 */
[----:B------:R-:W-:Y:S01]  /*1fa0*/  UMOV UR9, UR33 ;  /* 0x0000002100097c82 */ /* 0x000fe20008000000 */
[----:B------:R-:W-:Y:S01]  /*1fb0*/  UMOV UR23, UR5 ;  /* 0x0000000500177c82 */ /* 0x000fe20008000000 */
[----:B------:R-:W-:-:S03]  /*1fc0*/  UMOV UR17, UR13 ;  /* 0x0000000d00117c82 */ /* 0x000fc60008000000 */
[----:B------:R1:W-:Y:S01]  /*1fd0*/  UTMALDG.3D.2CTA [UR8], [UR26], desc[UR18] ;  /* 0x000012081a0075b4 */ /* 0x0003e20008211000 */
[----:B--2---:R-:W-:Y:S01]  /*1fe0*/  UIADD3 UR34, UPT, UPT, UR34, 0x40, URZ ;  /* 0x0000004022227890 */ /* 0x004fe2000fffe0ff */
[----:B------:R-:W-:Y:S11]  /*1ff0*/  BRA.U UP2, `(.L_x_32) ;  /* 0xfffffffd024c7547 */ /* 0x000ff6000b83ffff */
.L_x_26:
[----:B--2-4-:R-:W-:Y:S01]  /*2000*/  PLOP3.LUT P0, PT, PT, PT, UP5, 0x80, 0x8 ;  /* 0x000000000008781c */ /* 0x014fe20003f0f058 */
[----:B-1----:R-:W-:Y:S01]  /*2010*/  ULEA UR8, UR13, UR4, 0x3 ;  /* 0x000000040d087291 */ /* 0x002fe2000f8e18ff */
[----:B------:R-:W-:Y:S01]  /*2020*/  SHF.L.U32 R2, R17, 0x1f, RZ ;  /* 0x0000001f11027819 */ /* 0x000fe200000006ff */
[----:B------:R-:W-:-:S10]  /*2030*/  UISETP.GT.AND UP0, UPT, UR22, UR21, UPT ;  /* 0x000000151600728c */ /* 0x000fd4000bf04270 */
[----:B------:R-:W-:Y:S01]  /*2040*/  @!P0 SYNCS.ARRIVE.TRANS64.A1T0 RZ, [UR4+0x258], RZ ;  /* 0x000258ffffff89a7 */ /* 0x000fe20008100004 */
[----:B------:R1:W2:Y:S01]  /*2050*/  SYNCS.PHASECHK.TRANS64.TRYWAIT P0, [UR8+0x120], R2 ;  /* 0x00012002ff0075a7 */ /* 0x0002a20008001108 */
[----:B------:R-:W-:Y:S05]  /*2060*/  BRA.U !UP0, `(.L_x_33) ;  /* 0x0000000108c07547 */ /* 0x000fea000b800000 */
[----:B------:R-:W-:Y:S01]  /*2070*/  UIADD3 UR26, UPT, UPT, UR14, UR23, URZ ;  /* 0x000000170e1a7290 */ /* 0x000fe2000fffe0ff */
[----:B------:R-:W-:-:S11]  /*2080*/  UMOV UR27, UR13 ;  /* 0x0000000d001b7c82 */ /* 0x000fd60008000000 */
.L_x_39:
[----:B------:R-:W-:Y:S01]  /*2090*/  ULEA UR17, UR27, UR4, 0x3 ;  /* 0x000000041b117291 */ /* 0x000fe2000f8e18ff */
[----:B--2---:R-:W-:Y:S01]  /*20a0*/  @P5 MOV R3, 0x3000 ;  /* 0x0000300000035802 */ /* 0x004fe20000000f00 */
[----:B-12---:R-:W-:Y:S10]  /*20b0*/  @P0 BRA `(.L_x_34) ;  /* 0x00000000000c0947 */ /* 0x006ff40003800000 */
[----:B------:R-:W-:-:S04]  /*20c0*/  SHF.L.U32 R4, R17, 0x1f, RZ ;  /* 0x0000001f11047819 */ /* 0x000fc800000006ff */
[----:B------:R-:W2:Y:S02]  /*20d0*/  SYNCS.PHASECHK.TRANS64.TRYWAIT P0, [UR17+0x120], R4 ;  /* 0x00012004ff0075a7 */ /* 0x000ea40008001111 */
[----:B--2---:R-:W-:Y:S05]  /*20e0*/  @!P0 BRA `(.L_x_35) ;  /* 0x0000005c00d48947 */ /* 0x004fea0003800000 */
.L_x_34:
[----:B------:R2:W-:Y:S01]  /*20f0*/  @P5 SYNCS.ARRIVE.TRANS64 RZ, [UR17], R3 ;  /* 0x00000003ffff59a7 */ /* 0x0005e20008000011 */
[----:B------:R-:W-:-:S04]  /*2100*/  ULOP3.LUT UR8, UR7, 0x2, URZ, 0xfc, !UPT ;  /* 0x0000000207087892 */ /* 0x000fc8000f8efcff */
[----:B------:R-:W-:-:S09]  /*2110*/  UISETP.NE.AND UP0, UPT, UR8, 0x2, UPT ;  /* 0x000000020800788c */ /* 0x000fd2000bf05270 */
[----:B------:R-:W-:Y:S05]  /*2120*/  BRA.U UP0, `(.L_x_36) ;  /* 0x0000000100047547 */ /* 0x000fea000b800000 */
[----:B------:R-:W-:Y:S05]  /*2130*/  BPT.TRAP 0x1 ;  /* 0x000000040000795c */ /* 0x000fea0000300000 */
.L_x_36:
[----:B------:R-:W-:Y:S04]  /*2140*/  BSSY.RECONVERGENT B0, `(.L_x_37) ;  /* 0x0000003000007945 */ /* 0x000fe80003800200 */
[----:B------:R-:W-:Y:S05]  /*2150*/  @!P4 BRA `(.L_x_38) ;  /* 0x000000000004c947 */ /* 0x000fea0003800000 */
[----:B------:R-:W-:Y:S05]  /*2160*/  BPT.TRAP 0x1 ;  /* 0x000000040000795c */ /* 0x000fea0000300000 */
.L_x_38:
[----:B------:R-:W-:Y:S05]  /*2170*/  BSYNC.RECONVERGENT B0 ;  /* 0x0000000000007941 */ /* 0x000fea0003800200 */
.L_x_37:
        /* <DEDUP_REMOVED lines=9> */
[----:B------:R-:W-:Y:S02]  /*2210*/  USHF.L.U32 UR18, UR23, 0x6, URZ ;  /* 0x0000000617127899 */ /* 0x000fe400080006ff */
[----:B------:R-:W-:Y:S01]  /*2220*/  ULOP3.LUT UR17, UR17, 0xfefffff8, URZ, 0xc0, !UPT ;  /* 0xfefffff811117892 */ /* 0x000fe2000f8ec0ff */
[----:B-1----:R-:W-:Y:S01]  /*2230*/  SHF.L.U32 R2, R17, 0x1f, RZ ;  /* 0x0000001f11027819 */ /* 0x002fe200000006ff */
[----:B------:R-:W-:Y:S02]  /*2240*/  UIADD3 UR16, UPT, UPT, UR16, 0x2600, URZ ;  /* 0x0000260010107890 */ /* 0x000fe4000fffe0ff */
[----:B------:R-:W-:Y:S01]  /*2250*/  UIADD3.X UR33, UPT, UPT, URZ, UR25, URZ, UP1, !UPT ;  /* 0x00000019ff217290 */ /* 0x000fe20008ffe4ff */
[----:B------:R4:W1:Y:S01]  /*2260*/  SYNCS.PHASECHK.TRANS64.TRYWAIT P0, [UR8+0x120], R2 ;  /* 0x00012002ff0075a7 */ /* 0x0008620008001108 */
[----:B------:R-:W-:-:S02]  /*2270*/  ULEA UR8, UR27, UR4, 0xb ;  /* 0x000000041b087291 */ /* 0x000fc4000f8e58ff */
[----:B------:R-:W-:Y:S02]  /*2280*/  UIADD3.X UR31, UPT, UPT, URZ, UR25, URZ, UP0, !UPT ;  /* 0x00000019ff1f7290 */ /* 0x000fe400087fe4ff */
[----:B------:R-:W-:Y:S01]  /*2290*/  UIADD3 UR8, UPT, UPT, UR8, 0x26600, URZ ;  /* 0x0002660008087890 */ /* 0x000fe2000fffe0ff */
[----:B------:R-:W-:Y:S01]  /*22a0*/  UMOV UR28, 0x0 ;  /* 0x00000000001c7882 */ /* 0x000fe20000000000 */
[----:B------:R-:W-:Y:S01]  /*22b0*/  UMOV UR29, 0x10000000 ;  /* 0x10000000001d7882 */ /* 0x000fe20000000000 */
[----:B------:R-:W-:Y:S01]  /*22c0*/  UMOV UR19, UR35 ;  /* 0x0000002300137c82 */ /* 0x000fe20008000000 */
[----:B------:R-:W-:Y:S01]  /*22d0*/  UMOV UR20, UR36 ;  /* 0x0000002400147c82 */ /* 0x000fe20008000000 */
[----:B------:R-:W-:Y:S01]  /*22e0*/  UMOV UR12, UR36 ;  /* 0x00000024000c7c82 */ /* 0x000fe20008000000 */
[----:B------:R-:W-:Y:S01]  /*22f0*/  UMOV UR9, UR17 ;  /* 0x0000001100097c82 */ /* 0x000fe20008000000 */
[----:B------:R-:W-:Y:S01]  /*2300*/  UMOV UR10, UR18 ;  /* 0x00000012000a7c82 */ /* 0x000fe20008000000 */
[----:B------:R4:W-:Y:S01]  /*2310*/  UTMALDG.3D.2CTA [UR16], [UR32], desc[UR28] ;  /* 0x00001c10200075b4 */ /* 0x0009e20008211000 */
[----:B------:R-:W-:Y:S01]  /*2320*/  UIADD3 UR23, UPT, UPT, UR23, 0x1, URZ ;  /* 0x0000000117177890 */ /* 0x000fe2000fffe0ff */
[----:B------:R-:W-:-:S03]  /*2330*/  UMOV UR27, UR13 ;  /* 0x0000000d001b7c82 */ /* 0x000fc60008000000 */
[----:B------:R-:W-:Y:S01]  /*2340*/  UISETP.NE.AND UP0, UPT, UR23, UR26, UPT ;  /* 0x0000001a1700728c */ /* 0x000fe2000bf05270 */
[----:B------:R4:W-:Y:S08]  /*2350*/  UTMALDG.3D.2CTA [UR8], [UR30], desc[UR28] ;  /* 0x00001c081e0075b4 */ /* 0x0009f00008211000 */
[----:B----4-:R-:W-:Y:S05]  /*2360*/  BRA.U UP0, `(.L_x_39) ;  /* 0xfffffffd00487547 */ /* 0x010fea000b83ffff */
.L_x_33:
[C---:B-1----:R-:W-:Y:S01]  /*2370*/  LEA R2, R16.reuse, UR4, 0x3 ;  /* 0x0000000410027c11 */ /* 0x042fe2000f8e18ff */
[----:B------:R-:W-:Y:S01]  /*2380*/  NOP ;  /* 0x0000000000007918 */ /* 0x000fe20000000000 */
[----:B--2---:R-:W-:Y:S02]  /*2390*/  SHF.L.U32 R3, R13, 0x1f, RZ ;  /* 0x0000001f0d037819 */ /* 0x004fe400000006ff */
[----:B------:R-:W-:Y:S02]  /*23a0*/  LEA R4, R16, UR4, 0x4 ;  /* 0x0000000410047c11 */ /* 0x000fe4000f8e20ff */
[----:B------:R-:W1:Y:S02]  /*23b0*/  SYNCS.PHASECHK.TRANS64.TRYWAIT P0, [R2+URZ+0x260], R3 ;  /* 0x00026003020075a7 */ /* 0x000e6400080011ff */
[----:B-1----:R-:W-:Y:S05]  /*23c0*/  @!P0 BRA `(.L_x_40) ;  /* 0x0000005c00348947 */ /* 0x002fea0003800000 */
.L_x_151:
[----:B------:R-:W2:Y:S01]  /*23d0*/  LDS.128 R4, [R4+0x2f0] ;  /* 0x0002f00004047984 */ /* 0x000ea20000000c00 */
[----:B------:R-:W-:Y:S01]  /*23e0*/  ISETP.GE.AND P0, PT, R40, 0x1, PT ;  /* 0x000000012800780c */ /* 0x000fe20003f06270 */
[----:B-1----:R-:W-:Y:S01]  /*23f0*/  VIADD R2, R2, 0x270 ;  /* 0x0000027002027836 */ /* 0x002fe20000000000 */
[----:B------:R-:W-:Y:S01]  /*2400*/  @!PT LDS RZ, [RZ] ;  /* 0x00000000fffff984 */ /* 0x000fe20000000800 */
[----:B------:R-:W-:Y:S01]  /*2410*/  @!PT LDS RZ, [RZ] ;  /* 0x00000000fffff984 */ /* 0x000fe20000000800 */
[----:B------:R-:W-:Y:S01]  /*2420*/  @!PT LDS RZ, [RZ] ;  /* 0x00000000fffff984 */ /* 0x000fe20000000800 */
[----:B------:R-:W-:Y:S01]  /*2430*/  @!PT LDS RZ, [RZ] ;  /* 0x00000000fffff984 */ /* 0x000fe20000000800 */
[----:B------:R1:W-:Y:S06]  /*2440*/  MEMBAR.ALL.CTA ;  /* 0x0000000000007992 */ /* 0x0003ec0000008000 */
[----:B-1----:R-:W1:Y:S01]  /*2450*/  FENCE.VIEW.ASYNC.S ;  /* 0x00000000000073c6 */ /* 0x002e620000000000 */
[----:B------:R-:W-:-:S04]  /*2460*/  PRMT R2, RZ, 0x654, R2 ;  /* 0x00000654ff027816 */ /* 0x000fc80000000002 */
[----:B-1----:R1:W-:Y:S01]  /*2470*/  SYNCS.ARRIVE.TRANS64.RED.A1T0 RZ, [R2+URZ], RZ ;  /* 0x000000ff02ff79a7 */ /* 0x0023e200081004ff */
[----:B--2---:R-:W-:-:S13]  /*2480*/  LOP3.LUT P2, RZ, R6, 0x1, RZ, 0xc0, !PT ;  /* 0x0000000106ff7812 */ /* 0x004fda000784c0ff */
[----:B------:R-:W-:Y:S01]  /*2490*/  @P2 SHF.R.U32.HI R3, RZ, 0x10, R5 ;  /* 0x00000010ff032819 */ /* 0x000fe20000011605 */
[----:B------:R-:W-:Y:S01]  /*24a0*/  VOTEU.ANY UP0, P2 ;  /* 0x0000000000ff7886 */ /* 0x000fe20001000100 */
[----:B------:R-:W-:Y:S02]  /*24b0*/  @P2 MOV R10, R4 ;  /* 0x00000004000a2202 */ /* 0x000fe40000000f00 */
[----:B------:R-:W-:Y:S02]  /*24c0*/  @P2 R2UR.BROADCAST UR8, R3 ;  /* 0x00000000030822ca */ /* 0x000fe400008e0000 */
[----:B------:R-:W-:-:S11]  /*24d0*/  @P2 LOP3.LUT R9, R5, 0xffff, RZ, 0xc0, !PT ;  /* 0x0000ffff05092812 */ /* 0x000fd600078ec0ff */
[----:B------:R-:W-:Y:S01]  /*24e0*/  @UP0 UMOV UR36, UR8 ;  /* 0x0000000800240c82 */ /* 0x000fe20008000000 */
[----:B-1----:R-:W-:Y:S05]  /*24f0*/  @!P0 BRA `(.L_x_41) ;  /* 0x0000000000b88947 */ /* 0x002fea0003800000 */
[----:B------:R-:W3:Y:S01]  /*2500*/  LDC.64 R4, c[0x0][0xb18] ;  /* 0x0002c600ff047b82 */ /* 0x000ee20000000a00 */
[----:B------:R-:W-:-:S07]  /*2510*/  ISETP.NE.AND P3, PT, R40, 0x1, PT ;  /* 0x000000012800780c */ /* 0x000fce0003f65270 */
[----:B------:R-:W1:Y:S08]  /*2520*/  LDC.64 R6, c[0x0][0xb10] ;  /* 0x0002c400ff067b82 */ /* 0x000e700000000a00 */
[----:B------:R-:W2:Y:S08]  /*2530*/  LDC R14, c[0x0][0xb20] ;  /* 0x0002c800ff0e7b82 */ /* 0x000eb00000000800 */
[----:B------:R-:W4:Y:S01]  /*2540*/  LDC R15, c[0x0][0xb0c] ;  /* 0x0002c300ff0f7b82 */ /* 0x000f220000000800 */
[----:B---3--:R-:W-:Y:S01]  /*2550*/  IMAD.HI.U32 R21, R0, R5, RZ ;  /* 0x0000000500157227 */ /* 0x008fe200078e00ff */
[----:B------:R-:W-:-:S03]  /*2560*/  ISETP.NE.AND P0, PT, R4, 0x1, PT ;  /* 0x000000010400780c */ /* 0x000fc60003f05270 */
[----:B------:R-:W-:-:S03]  /*2570*/  IMAD.HI.U32 R5, R9, R5, RZ ;  /* 0x0000000509057227 */ /* 0x000fc600078e00ff */
[----:B------:R-:W3:Y:S01]  /*2580*/  LDC.64 R2, c[0x0][0xb28] ;  /* 0x0002ca00ff027b82 */ /* 0x000ee20000000a00 */
[----:B-1----:R-:W-:-:S04]  /*2590*/  IMAD.HI.U32 R22, R8, R6, RZ ;  /* 0x0000000608167227 */ /* 0x002fc800078e00ff */
[----:B------:R-:W-:Y:S01]  /*25a0*/  IMAD.HI.U32 R23, R10, R6, RZ ;  /* 0x000000060a177227 */ /* 0x000fe200078e00ff */
[----:B------:R-:W-:Y:S02]  /*25b0*/  SHF.R.U32.HI R22, RZ, R7, R22 ;  /* 0x00000007ff167219 */ /* 0x000fe40000011616 */
[-C--:B--2---:R-:W-:Y:S02]  /*25c0*/  SHF.R.U32.HI R21, RZ, R14.reuse, R21 ;  /* 0x0000000eff157219 */ /* 0x084fe40000011615 */
[----:B------:R-:W-:Y:S02]  /*25d0*/  SHF.R.U32.HI R5, RZ, R14, R5 ;  /* 0x0000000eff057219 */ /* 0x000fe40000011605 */
[----:B------:R-:W-:Y:S02]  /*25e0*/  SEL R21, R0, R21, !P0 ;  /* 0x0000001500157207 */ /* 0x000fe40004000000 */
[----:B------:R-:W-:Y:S02]  /*25f0*/  SHF.R.U32.HI R23, RZ, R7, R23 ;  /* 0x00000007ff177219 */ /* 0x000fe40000011617 */
[----:B----4-:R-:W-:-:S02]  /*2600*/  ISETP.NE.AND P1, PT, R15, 0x1, PT ;  /* 0x000000010f00780c */ /* 0x010fc40003f25270 */
[----:B------:R-:W-:Y:S02]  /*2610*/  SEL R5, R9, R5, !P0 ;  /* 0x0000000509057207 */ /* 0x000fe40004000000 */
[----:B------:R-:W-:Y:S02]  /*2620*/  SEL R22, R8, R22, !P1 ;  /* 0x0000001608167207 */ /* 0x000fe40004800000 */
[----:B------:R-:W-:Y:S01]  /*2630*/  SEL R23, R10, R23, !P1 ;  /* 0x000000170a177207 */ /* 0x000fe20004800000 */
[----:B---3--:R-:W-:-:S04]  /*2640*/  IMAD.HI.U32 R20, R21, R2, RZ ;  /* 0x0000000215147227 */ /* 0x008fc800078e00ff */
        /* <DEDUP_REMOVED lines=10> */
[----:B------:R-:W-:-:S04]  /*26f0*/  @!P0 IMAD.HI.U32 R7, R23, R2, RZ ;  /* 0x0000000217078227 */ /* 0x000fc800078e00ff */
[----:B------:R-:W-:Y:S01]  /*2700*/  IMAD.MOV R2, RZ, RZ, -R6 ;  /* 0x000000ffff027224 */ /* 0x000fe200078e0a06 */
[----:B------:R-:W-:Y:S02]  /*2710*/  @!P0 SHF.R.U32.HI R3, RZ, R3, R7 ;  /* 0x00000003ff038219 */ /* 0x000fe40000011607 */
[----:B------:R-:W-:Y:S01]  /*2720*/  IADD3 R7, PT, PT, -R5, RZ, RZ ;  /* 0x000000ff05077210 */ /* 0x000fe20007ffe1ff */
[----:B------:R-:W-:Y:S01]  /*2730*/  IMAD R2, R40, R2, R5 ;  /* 0x0000000228027224 */ /* 0x000fe200078e0205 */
        /* <DEDUP_REMOVED lines=10> */
.L_x_41:
[----:B------:R-:W1:Y:S02]  /*27e0*/  LDCU UR8, c[0x0][0xb30] ;  /* 0x00016600ff0877ac */ /* 0x000e640008000800 */
[----:B-1----:R-:W-:-:S09]  /*27f0*/  UISETP.NE.AND UP0, UPT, UR8, 0x1, UPT ;  /* 0x000000010800788c */ /* 0x002fd2000bf05270 */
[----:B------:R-:W-:Y:S05]  /*2800*/  BRA.U UP0, `(.L_x_42) ;  /* 0x0000000100407547 */ /* 0x000fea000b800000 */
[----:B------:R-:W1:Y:S08]  /*2810*/  LDC.64 R4, c[0x0][0xb10] ;  /* 0x0002c400ff047b82 */ /* 0x000e700000000a00 */
[----:B------:R-:W2:Y:S08]  /*2820*/  LDC.64 R2, c[0x0][0xb18] ;  /* 0x0002c600ff027b82 */ /* 0x000eb00000000a00 */
[----:B------:R-:W4:Y:S08]  /*2830*/  LDC R6, c[0x0][0xb20] ;  /* 0x0002c800ff067b82 */ /* 0x000f300000000800 */
[----:B------:R-:W3:Y:S01]  /*2840*/  LDC R7, c[0x0][0xb0c] ;  /* 0x0002c300ff077b82 */ /* 0x000ee20000000800 */
[----:B-1----:R-:W-:-:S05]  /*2850*/  IMAD.HI.U32 R4, R10, R4, RZ ;  /* 0x000000040a047227 */ /* 0x002fca00078e00ff */
[----:B------:R-:W-:Y:S01]  /*2860*/  SHF.R.U32.HI R4, RZ, R5, R4 ;  /* 0x00000005ff047219 */ /* 0x000fe20000011604 */
[----:B--2---:R-:W-:Y:S01]  /*2870*/  IMAD.HI.U32 R3, R9, R3, RZ ;  /* 0x0000000309037227 */ /* 0x004fe200078e00ff */
[----:B------:R-:W-:-:S04]  /*2880*/  ISETP.NE.AND P0, PT, R2, 0x1, PT ;  /* 0x000000010200780c */ /* 0x000fc80003f05270 */
[----:B----4-:R-:W-:-:S04]  /*2890*/  SHF.R.U32.HI R3, RZ, R6, R3 ;  /* 0x00000006ff037219 */ /* 0x010fc80000011603 */
[----:B------:R-:W-:Y:S02]  /*28a0*/  SEL R3, R9, R3, !P0 ;  /* 0x0000000309037207 */ /* 0x000fe40004000000 */
[----:B---3--:R-:W-:-:S04]  /*28b0*/  ISETP.NE.AND P1, PT, R7, 0x1, PT ;  /* 0x000000010700780c */ /* 0x008fc80003f25270 */
[----:B------:R-:W-:-:S05]  /*28c0*/  SEL R4, R10, R4, !P1 ;  /* 0x000000040a047207 */ /* 0x000fca0004800000 */
[----:B------:R-:W-:Y:S02]  /*28d0*/  IMAD.IADD R5, R3, 0x1, -R4 ;  /* 0x0000000103057824 */ /* 0x000fe400078e0a04 */
[----:B------:R-:W-:Y:S02]  /*28e0*/  IMAD.IADD R3, R4, 0x1, -R3 ;  /* 0x0000000104037824 */ /* 0x000fe400078e0a03 */
[----:B------:R-:W-:Y:S02]  /*28f0*/  IMAD R10, R5, R7, R10 ;  /* 0x00000007050a7224 */ /* 0x000fe400078e020a */
[----:B------:R-:W-:-:S07]  /*2900*/  IMAD R9, R3, R2, R9 ;  /* 0x0000000203097224 */ /* 0x000fce00078e0209 */
.L_x_42:
[----:B------:R-:W-:Y:S01]  /*2910*/  VIADD R16, R16, 0x1 ;  /* 0x0000000110107836 */ /* 0x000fe20000000000 */
[----:B------:R-:W-:Y:S01]  /*2920*/  UPLOP3.LUT UP5, UPT, UPT, UPT, UPT, 0x80, 0x8 ;  /* 0x000000000008789c */ /* 0x000fe20003faf070 */
[----:B------:R-:W-:Y:S02]  /*2930*/  IMAD.IADD R14, R10, 0x1, R91 ;  /* 0x000000010a0e7824 */ /* 0x000fe400078e025b */
[----:B------:R-:W-:Y:S01]  /*2940*/  IMAD.IADD R15, R9, 0x1, R90 ;  /* 0x00000001090f7824 */ /* 0x000fe200078e025a */
[----:B------:R-:W-:-:S04]  /*2950*/  ISETP.NE.AND P0, PT, R16, 0x2, PT ;  /* 0x000000021000780c */ /* 0x000fc80003f05270 */
[----:B------:R-:W-:Y:S02]  /*2960*/  SEL R2, RZ, 0x1, P0 ;  /* 0x00000001ff027807 */ /* 0x000fe40000000000 */
[----:B------:R-:W-:Y:S02]  /*2970*/  SEL R16, R16, RZ, P0 ;  /* 0x000000ff10107207 */ /* 0x000fe40000000000 */
[----:B------:R-:W-:Y:S01]  /*2980*/  LOP3.LUT R13, R13, R2, RZ, 0x3c, !PT ;  /* 0x000000020d0d7212 */ /* 0x000fe200078e3cff */
[----:B------:R-:W-:Y:S06]  /*2990*/  @P2 BRA `(.L_x_43) ;  /* 0xfffffff000542947 */ /* 0x000fec000383ffff */
[----:B------:R-:W-:Y:S01]  /*29a0*/  UIADD3 UR4, UPT, UPT, UR4, 0x120, URZ ;  /* 0x0000012004047890 */ /* 0x000fe2000fffe0ff */
[----:B------:R-:W-:-:S03]  /*29b0*/  SHF.L.U32 R2, R17, 0x1f, RZ ;  /* 0x0000001f11027819 */ /* 0x000fc600000006ff */
[----:B------:R-:W-:-:S09]  /*29c0*/  ULEA UR5, UR13, UR4, 0x3 ;  /* 0x000000040d057291 */ /* 0x000fd2000f8e18ff */
[----:B------:R-:W1:Y:S02]  /*29d0*/  SYNCS.PHASECHK.TRANS64.TRYWAIT P0, [UR5], R2 ;  /* 0x00000002ff0075a7 */ /* 0x000e640008001105 */
[----:B-1----:R-:W-:Y:S05]  /*29e0*/  @!P0 BRA `(.L_x_44) ;  /* 0x0000005400c08947 */ /* 0x002fea0003800000 */
.L_x_153:
[----:B------:R-:W-:-:S04]  /*29f0*/  UIADD3 UR6, UPT, UPT, UR13, 0x1, URZ ;  /* 0x000000010d067890 */ /* 0x000fc8000fffe0ff */
[----:B------:R-:W-:-:S04]  /*2a00*/  UISETP.NE.AND UP0, UPT, UR6, 0x24, UPT ;  /* 0x000000240600788c */ /* 0x000fc8000bf05270 */
[----:B------:R-:W-:Y:S02]  /*2a10*/  USEL UR7, URZ, 0x1, UP0 ;  /* 0x00000001ff077887 */ /* 0x000fe40008000000 */
[----:B------:R-:W-:-:S04]  /*2a20*/  USEL UR6, UR6, URZ, UP0 ;  /* 0x000000ff06067287 */ /* 0x000fc80008000000 */
[----:B------:R-:W-:Y:S01]  /*2a30*/  ULEA UR5, UR6, UR4, 0x3 ;  /* 0x0000000406057291 */ /* 0x000fe2000f8e18ff */
[----:B-1----:R-:W-:-:S04]  /*2a40*/  LOP3.LUT R2, R17, UR7, RZ, 0x3c, !PT ;  /* 0x0000000711027c12 */ /* 0x002fc8000f8e3cff */
[----:B------:R-:W-:-:S04]  /*2a50*/  SHF.L.U32 R3, R2, 0x1f, RZ ;  /* 0x0000001f02037819 */ /* 0x000fc800000006ff */
[----:B------:R-:W1:Y:S02]  /*2a60*/  SYNCS.PHASECHK.TRANS64.TRYWAIT P0, [UR5], R3 ;  /* 0x00000003ff0075a7 */ /* 0x000e640008001105 */
[----:B-1----:R-:W-:Y:S05]  /*2a70*/  @!P0 BRA `(.L_x_45) ;  /* 0x0000005400b48947 */ /* 0x002fea0003800000 */
.L_x_155:
[----:B------:R-:W-:-:S04]  /*2a80*/  UIADD3 UR6, UPT, UPT, UR6, 0x1, URZ ;  /* 0x0000000106067890 */ /* 0x000fc8000fffe0ff */
[----:B------:R-:W-:-:S04]  /*2a90*/  UISETP.NE.AND UP0, UPT, UR6, 0x24, UPT ;  /* 0x000000240600788c */ /* 0x000fc8000bf05270 */
[----:B------:R-:W-:Y:S02]  /*2aa0*/  USEL UR7, URZ, 0x1, UP0 ;  /* 0x00000001ff077887 */ /* 0x000fe40008000000 */
[----:B------:R-:W-:-:S04]  /*2ab0*/  USEL UR6, UR6, URZ, UP0 ;  /* 0x000000ff06067287 */ /* 0x000fc80008000000 */
[----:B------:R-:W-:Y:S01]  /*2ac0*/  ULEA UR5, UR6, UR4, 0x3 ;  /* 0x0000000406057291 */ /* 0x000fe2000f8e18ff */
[----:B------:R-:W-:-:S04]  /*2ad0*/  LOP3.LUT R2, R2, UR7, RZ, 0x3c, !PT ;  /* 0x0000000702027c12 */ /* 0x000fc8000f8e3cff */
[----:B-1----:R-:W-:-:S04]  /*2ae0*/  SHF.L.U32 R3, R2, 0x1f, RZ ;  /* 0x0000001f02037819 */ /* 0x002fc800000006ff */
[----:B------:R-:W1:Y:S02]  /*2af0*/  SYNCS.PHASECHK.TRANS64.TRYWAIT P0, [UR5], R3 ;  /* 0x00000003ff0075a7 */ /* 0x000e640008001105 */
[----:B-1----:R-:W-:Y:S05]  /*2b00*/  @!P0 BRA `(.L_x_46) ;  /* 0x0000005400a88947 */ /* 0x002fea0003800000 */
.L_x_157:
        /* <DEDUP_REMOVED lines=9> */
.L_x_159:
        /* <DEDUP_REMOVED lines=9> */
.L_x_161:
        /* <DEDUP_REMOVED lines=9> */
.L_x_163:
        /* <DEDUP_REMOVED lines=9> */
.L_x_165:
        /* <DEDUP_REMOVED lines=9> */
.L_x_167:
        /* <DEDUP_REMOVED lines=9> */
.L_x_169:
        /* <DEDUP_REMOVED lines=9> */
.L_x_171:
        /* <DEDUP_REMOVED lines=9> */
.L_x_173:
        /* <DEDUP_REMOVED lines=9> */
.L_x_175:
        /* <DEDUP_REMOVED lines=9> */
.L_x_177:
        /* <DEDUP_REMOVED lines=9> */
.L_x_179:
        /* <DEDUP_REMOVED lines=9> */
.L_x_181:
        /* <DEDUP_REMOVED lines=9> */
.L_x_183:
        /* <DEDUP_REMOVED lines=9> */
.L_x_185:
        /* <DEDUP_REMOVED lines=9> */
.L_x_187:
        /* <DEDUP_REMOVED lines=9> */
.L_x_189:
        /* <DEDUP_REMOVED lines=9> */
.L_x_191:
        /* <DEDUP_REMOVED lines=9> */
.L_x_193:
        /* <DEDUP_REMOVED lines=9> */
.L_x_195:
        /* <DEDUP_REMOVED lines=9> */
.L_x_197:
        /* <DEDUP_REMOVED lines=9> */
.L_x_199:
        /* <DEDUP_REMOVED lines=9> */
.L_x_201:
        /* <DEDUP_REMOVED lines=9> */
.L_x_203:
        /* <DEDUP_REMOVED lines=9> */
.L_x_205:
        /* <DEDUP_REMOVED lines=9> */
.L_x_207:
        /* <DEDUP_REMOVED lines=9> */
.L_x_209:
        /* <DEDUP_REMOVED lines=9> */
.L_x_211:
        /* <DEDUP_REMOVED lines=9> */
.L_x_213:
        /* <DEDUP_REMOVED lines=9> */
.L_x_215:
        /* <DEDUP_REMOVED lines=9> */
.L_x_217:
        /* <DEDUP_REMOVED lines=9> */
.L_x_219:
        /* <DEDUP_REMOVED lines=9> */
.L_x_221:
[----:B------:R-:W-:-:S04]  /*3d10*/  UIADD3 UR6, UPT, UPT, UR6, 0x1, URZ ;  /* 0x0000000106067890 */ /* 0x000fc8000fffe0ff */
[----:B------:R-:W-:-:S04]  /*3d20*/  UISETP.NE.AND UP0, UPT, UR6, 0x24, UPT ;  /* 0x000000240600788c */ /* 0x000fc8000bf05270 */
[----:B------:R-:W-:Y:S02]  /*3d30*/  USEL UR5, URZ, 0x1, UP0 ;  /* 0x00000001ff057887 */ /* 0x000fe40008000000 */
[----:B------:R-:W-:-:S04]  /*3d40*/  USEL UR6, UR6, URZ, UP0 ;  /* 0x000000ff06067287 */ /* 0x000fc80008000000 */
[----:B------:R-:W-:Y:S01]  /*3d50*/  ULEA UR6, UR6, UR4, 0x3 ;  /* 0x0000000406067291 */ /* 0x000fe2000f8e18ff */
[----:B------:R-:W-:-:S04]  /*3d60*/  LOP3.LUT R2, R2, UR5, RZ, 0x3c, !PT ;  /* 0x0000000502027c12 */ /* 0x000fc8000f8e3cff */
[----:B------:R-:W-:Y:S01]  /*3d70*/  SHF.L.U32 R2, R2, 0x1f, RZ ;  /* 0x0000001f02027819 */ /* 0x000fe200000006ff */
[----:B-1-3--:R-:W-:-:S07]  /*3d80*/  IMAD.U32 R0, RZ, RZ, UR6 ;  /* 0x00000006ff007e24 */ /* 0x00afce000f8e00ff */
.L_x_79:
[----:B-1----:R1:W2:Y:S02]  /*3d90*/  SYNCS.PHASECHK.TRANS64.TRYWAIT P0, [R0+URZ], R2 ;  /* 0x00000002000075a7 */ /* 0x0022a400080011ff */
[----:B--2---:R-:W-:Y:S05]  /*3da0*/  @!P0 NANOSLEEP.SYNCS 0x989680 ;  /* 0x009896800000895d */ /* 0x004fea0003900000 */
[----:B------:R-:W2:Y:S02]  /*3db0*/  @!P0 SYNCS.PHASECHK.TRANS64 P0, [R0+URZ], R2 ;  /* 0x00000002000085a7 */ /* 0x000ea400080010ff */
[----:B--2---:R-:W-:Y:S05]  /*3dc0*/  @P0 EXIT ;  /* 0x000000000000094d */ /* 0x004fea0003800000 */
[----:B------:R-:W-:Y:S05]  /*3dd0*/  BRA `(.L_x_79) ;  /* 0xfffffffc00ec7947 */ /* 0x000fea000383ffff */
.L_x_23:
[----:B------:R-:W-:-:S04]  /*3de0*/  UISETP.NE.AND UP1, UPT, UR37, URZ, UPT ;  /* 0x000000ff2500728c */ /* 0x000fc8000bf25270 */
[----:B------:R-:W-:-:S09]  /*3df0*/  UISETP.NE.OR UP1, UPT, UR10, 0x1, UP1 ;  /* 0x000000010a00788c */ /* 0x000fd20008f25670 */
[----:B------:R-:W-:Y:S05]  /*3e00*/  BRA.U UP1, `(.L_x_80) ;  /* 0x0000000501487547 */ /* 0x000fea000b800000 */
[----:B------:R-:W-:Y:S01]  /*3e10*/  ISETP.GE.U32.AND P2, PT, R2, 0x2, PT ;  /* 0x000000020200780c */ /* 0x000fe20003f46070 */
[----:B------:R-:W-:Y:S01]  /*3e20*/  IMAD.MOV.U32 R12, RZ, RZ, 0x1 ;  /* 0x00000001ff0c7424 */ /* 0x000fe200078e00ff */
[----:B------:R-:W-:Y:S02]  /*3e30*/  CS2R R10, SRZ ;  /* 0x00000000000a7805 */ /* 0x000fe4000001ff00 */
[----:B------:R-:W-:Y:S01]  /*3e40*/  CS2R R8, SRZ ;  /* 0x0000000000087805 */ /* 0x000fe2000001ff00 */
[----:B------:R-:W-:Y:S01]  /*3e50*/  UMOV UR4, 0x400 ;  /* 0x0000040000047882 */ /* 0x000fe20000000000 */
[----:B------:R-:W-:Y:S01]  /*3e60*/  UMOV UR6, URZ ;  /* 0x000000ff00067c82 */ /* 0x000fe20008000000 */
[----:B------:R-:W-:-:S12]  /*3e70*/  ULEA UR37, UR37, UR4, 0x18 ;  /* 0x0000000425257291 */ /* 0x000fd8000f8ec0ff */
.L_x_84:
[----:B------:R-:W-:Y:S02]  /*3e80*/  LEA R0, R8, UR37, 0x3 ;  /* 0x0000002508007c11 */ /* 0x000fe4000f8e18ff */
[----:B------:R-:W-:-:S03]  /*3e90*/  SHF.L.U32 R4, R9, 0x1f, RZ ;  /* 0x0000001f09047819 */ /* 0x000fc600000006ff */
[----:B------:R-:W-:Y:S01]  /*3ea0*/  VIADD R5, R0, 0x2d0 ;  /* 0x000002d000057836 */ /* 0x000fe20000000000 */
[----:B------:R-:W1:Y:S02]  /*3eb0*/  SYNCS.PHASECHK.TRANS64.TRYWAIT P0, [R0+URZ+0x2c0], R4 ;  /* 0x0002c004000075a7 */ /* 0x000e6400080011ff */
[----:B-1----:R-:W-:Y:S05]  /*3ec0*/  @!P0 BRA `(.L_x_81) ;  /* 0x0000004c00d08947 */ /* 0x002fea0003800000 */
.L_x_222:
[----:B------:R-:W-:Y:S01]  /*3ed0*/  ULEA UR5, UR6, UR37, 0x3 ;  /* 0x0000002506057291 */ /* 0x000fe2000f8e18ff */
[----:B-1----:R-:W-:Y:S01]  /*3ee0*/  PRMT R0, RZ, 0x654, R5 ;  /* 0x00000654ff007816 */ /* 0x002fe20000000005 */
[----:B------:R-:W-:Y:S01]  /*3ef0*/  @!P2 IMAD.MOV.U32 R4, RZ, RZ, 0x10 ;  /* 0x00000010ff04a424 */ /* 0x000fe200078e00ff */
[----:B------:R-:W-:Y:S01]  /*3f00*/  SHF.L.U32 R5, R12, 0x1f, RZ ;  /* 0x0000001f0c057819 */ /* 0x000fe200000006ff */
[----:B------:R-:W-:Y:S01]  /*3f10*/  UIADD3 UR4, UPT, UPT, UR5, 0x260, URZ ;  /* 0x0000026005047890 */ /* 0x000fe2000fffe0ff */
[----:B------:R1:W-:Y:S05]  /*3f20*/  SYNCS.ARRIVE.TRANS64.RED.A1T0 RZ, [R0+URZ], RZ ;  /* 0x000000ff00ff79a7 */ /* 0x0003ea00081004ff */
[----:B------:R-:W-:Y:S01]  /*3f30*/  IMAD.U32 R6, RZ, RZ, UR4 ;  /* 0x00000004ff067e24 */ /* 0x000fe2000f8e00ff */
[----:B------:R-:W2:Y:S04]  /*3f40*/  SYNCS.PHASECHK.TRANS64.TRYWAIT P0, [UR5+0x270], R5 ;  /* 0x00027005ff0075a7 */ /* 0x000ea80008001105 */
[----:B------:R-:W-:Y:S01]  /*3f50*/  PRMT R6, R2, 0x654, R6 ;  /* 0x0000065402067816 */ /* 0x000fe20000000006 */
[----:B-12---:R-:W-:Y:S06]  /*3f60*/  @!P0 BRA `(.L_x_82) ;  /* 0x0000004c00bc8947 */ /* 0x006fec0003800000 */
.L_x_224:
[----:B------:R-:W-:Y:S01]  /*3f70*/  ULEA UR4, UR6, UR37, 0x4 ;  /* 0x0000002506047291 */ /* 0x000fe2000f8e20ff */
[----:B------:R-:W-:Y:S01]  /*3f80*/  SEL R3, R6, R3, !P2 ;  /* 0x0000000306037207 */ /* 0x000fe20005000000 */
[----:B------:R-:W-:Y:S01]  /*3f90*/  UIADD3 UR5, UPT, UPT, UR5, 0x260, URZ ;  /* 0x0000026005057890 */ /* 0x000fe2000fffe0ff */
[----:B-1----:R-:W-:Y:S01]  /*3fa0*/  LEA R0, R11, UR37, 0x3 ;  /* 0x000000250b007c11 */ /* 0x002fe2000f8e18ff */
[----:B------:R-:W-:Y:S01]  /*3fb0*/  UIADD3 UR4, UPT, UPT, UR4, 0x2f0, URZ ;  /* 0x000002f004047890 */ /* 0x000fe2000fffe0ff */
[----:B------:R1:W-:Y:S01]  /*3fc0*/  @!P2 SYNCS.ARRIVE.TRANS64.RED RZ, [R3+URZ], R4 ;  /* 0x0000000403ffa9a7 */ /* 0x0003e200080004ff */
[----:B------:R-:W-:Y:S01]  /*3fd0*/  UIADD3 UR6, UPT, UPT, UR6, 0x1, URZ ;  /* 0x0000000106067890 */ /* 0x000fe2000fffe0ff */
[----:B------:R-:W-:-:S03]  /*3fe0*/  VIADD R8, R8, 0x1 ;  /* 0x0000000108087836 */ /* 0x000fc60000000000 */
[----:B------:R-:W-:Y:S02]  /*3ff0*/  UISETP.NE.AND UP0, UPT, UR6, 0x2, UPT ;  /* 0x000000020600788c */ /* 0x000fe4000bf05270 */
[----:B------:R-:W-:Y:S01]  /*4000*/  ISETP.NE.AND P0, PT, R8, 0x2, PT ;  /* 0x000000020800780c */ /* 0x000fe20003f05270 */
[----:B------:R-:W-:Y:S06]  /*4010*/  UGETNEXTWORKID.BROADCAST [UR4], [UR5] ;  /* 0x00000000040073ca */ /* 0x000fec0008000100 */
[----:B------:R-:W-:Y:S02]  /*4020*/  USEL UR4, URZ, 0x1, UP0 ;  /* 0x00000001ff047887 */ /* 0x000fe40008000000 */
[----:B------:R-:W-:-:S04]  /*4030*/  USEL UR6, UR6, URZ, UP0 ;  /* 0x000000ff06067287 */ /* 0x000fc80008000000 */
[----:B------:R-:W-:Y:S02]  /*4040*/  LOP3.LUT R12, R12, UR4, RZ, 0x3c, !PT ;  /* 0x000000040c0c7c12 */ /* 0x000fe4000f8e3cff */
[----:B-1----:R-:W-:-:S04]  /*4050*/  SHF.L.U32 R4, R10, 0x1f, RZ ;  /* 0x0000001f0a047819 */ /* 0x002fc800000006ff */
[----:B------:R-:W1:Y:S02]  /*4060*/  SYNCS.PHASECHK.TRANS64.TRYWAIT P1, [R0+URZ+0x260], R4 ;  /* 0x00026004000075a7 */ /* 0x000e6400080211ff */
[----:B-1----:R-:W-:Y:S05]  /*4070*/  @!P1 BRA `(.L_x_83) ;  /* 0x0000004c00909947 */ /* 0x002fea0003800000 */
.L_x_225:
[C---:B-1----:R-:W-:Y:S01]  /*4080*/  LEA R4, R11.reuse, UR37, 0x4 ;  /* 0x000000250b047c11 */ /* 0x042fe2000f8e20ff */
[----:B------:R-:W-:Y:S01]  /*4090*/  VIADD R0, R0, 0x270 ;  /* 0x0000027000007836 */ /* 0x000fe20000000000 */
[----:B------:R-:W-:Y:S01]  /*40a0*/  SEL R8, R8, RZ, P0 ;  /* 0x000000ff08087207 */ /* 0x000fe20000000000 */
[----:B------:R-:W-:-:S03]  /*40b0*/  VIADD R11, R11, 0x1 ;  /* 0x000000010b0b7836 */ /* 0x000fc60000000000 */
[----:B------:R-:W1:Y:S01]  /*40c0*/  LDS.128 R4, [R4+0x2f0] ;  /* 0x0002f00004047984 */ /* 0x000e620000000c00 */
[----:B------:R-:W-:Y:S02]  /*40d0*/  PRMT R0, RZ, 0x654, R0 ;  /* 0x00000654ff007816 */ /* 0x000fe40000000000 */
[C---:B------:R-:W-:Y:S01]  /*40e0*/  ISETP.NE.AND P1, PT, R11.reuse, 0x2, PT ;  /* 0x000000020b00780c */ /* 0x040fe20003f25270 */
[----:B------:R-:W-:Y:S01]  /*40f0*/  @!PT LDS RZ, [RZ] ;  /* 0x00000000fffff984 */ /* 0x000fe20000000800 */
[----:B------:R-:W-:Y:S01]  /*4100*/  @!PT LDS RZ, [RZ] ;  /* 0x00000000fffff984 */ /* 0x000fe20000000800 */
[----:B------:R-:W-:Y:S01]  /*4110*/  @!PT LDS RZ, [RZ] ;  /* 0x00000000fffff984 */ /* 0x000fe20000000800 */
[----:B------:R-:W-:Y:S01]  /*4120*/  @!PT LDS RZ, [RZ] ;  /* 0x00000000fffff984 */ /* 0x000fe20000000800 */
[----:B------:R2:W-:Y:S06]  /*4130*/  MEMBAR.ALL.CTA ;  /* 0x0000000000007992 */ /* 0x0005ec0000008000 */
[----:B--2---:R-:W2:Y:S01]  /*4140*/  FENCE.VIEW.ASYNC.S ;  /* 0x00000000000073c6 */ /* 0x004ea20000000000 */
[----:B------:R-:W-:Y:S01]  /*4150*/  SEL R11, R11, RZ, P1 ;  /* 0x000000ff0b0b7207 */ /* 0x000fe20000800000 */
[----:B--2---:R2:W-:Y:S01]  /*4160*/  SYNCS.ARRIVE.TRANS64.RED.A1T0 RZ, [R0+URZ], RZ ;  /* 0x000000ff00ff79a7 */ /* 0x0045e200081004ff */
[----:B-1----:R-:W-:-:S02]  /*4170*/  LOP3.LUT P3, RZ, R6, 0x1, RZ, 0xc0, !PT ;  /* 0x0000000106ff7812 */ /* 0x002fc4000786c0ff */
[----:B------:R-:W-:-:S04]  /*4180*/  SEL R4, RZ, 0x1, P1 ;  /* 0x00000001ff047807 */ /* 0x000fc80000800000 */
[----:B------:R-:W-:Y:S02]  /*4190*/  LOP3.LUT R10, R10, R4, RZ, 0x3c, !PT ;  /* 0x000000040a0a7212 */ /* 0x000fe400078e3cff */
[----:B--2---:R-:W-:-:S04]  /*41a0*/  SEL R0, RZ, 0x1, P0 ;  /* 0x00000001ff007807 */ /* 0x004fc80000000000 */
[----:B------:R-:W-:Y:S01]  /*41b0*/  LOP3.LUT R9, R9, R0, RZ, 0x3c, !PT ;  /* 0x0000000009097212 */ /* 0x000fe200078e3cff */
[----:B------:R-:W-:Y:S06]  /*41c0*/  @P3 BRA `(.L_x_84) ;  /* 0xfffffffc002c3947 */ /* 0x000fec000383ffff */
[----:B------:R-:W-:Y:S01]  /*41d0*/  ULEA UR5, UR6, UR37, 0x3 ;  /* 0x0000002506057291 */ /* 0x000fe2000f8e18ff */
[----:B------:R-:W-:-:S08]  /*41e0*/  SHF.L.U32 R2, R12, 0x1f, RZ ;  /* 0x0000001f0c027819 */ /* 0x000fd000000006ff */
[----:B------:R-:W1:Y:S02]  /*41f0*/  SYNCS.PHASECHK.TRANS64 P0, [UR5+0x270], R2 ;  /* 0x00027002ff0075a7 */ /* 0x000e640008001005 */
[----:B-1----:R-:W-:Y:S05]  /*4200*/  @P0 BRA `(.L_x_85) ;  /* 0x0000000000080947 */ /* 0x002fea0003800000 */
[----:B------:R-:W1:Y:S02]  /*4210*/  SYNCS.PHASECHK.TRANS64.TRYWAIT P0, [UR5+0x270], R2 ;  /* 0x00027002ff0075a7 */ /* 0x000e640008001105 */
[----:B-1----:R-:W-:Y:S05]  /*4220*/  @!P0 BRA `(.L_x_86) ;  /* 0x0000004c00388947 */ /* 0x002fea0003800000 */
.L_x_85:
[----:B------:R-:W-:-:S04]  /*4230*/  UIADD3 UR4, UPT, UPT, UR6, 0x1, URZ ;  /* 0x0000000106047890 */ /* 0x000fc8000fffe0ff */
[----:B------:R-:W-:-:S04]  /*4240*/  UISETP.NE.AND UP0, UPT, UR4, 0x2, UPT ;  /* 0x000000020400788c */ /* 0x000fc8000bf05270 */
[----:B------:R-:W-:Y:S02]  /*4250*/  USEL UR7, URZ, 0x1, UP0 ;  /* 0x00000001ff077887 */ /* 0x000fe40008000000 */
[----:B------:R-:W-:-:S04]  /*4260*/  USEL UR4, UR4, URZ, UP0 ;  /* 0x000000ff04047287 */ /* 0x000fc80008000000 */
[----:B------:R-:W-:Y:S01]  /*4270*/  ULEA UR4, UR4, UR37, 0x3 ;  /* 0x0000002504047291 */ /* 0x000fe2000f8e18ff */
[----:B-1----:R-:W-:-:S04]  /*4280*/  LOP3.LUT R2, R12, UR7, RZ, 0x3c, !PT ;  /* 0x000000070c027c12 */ /* 0x002fc8000f8e3cff */
[----:B------:R-:W-:-:S04]  /*4290*/  SHF.L.U32 R0, R2, 0x1f, RZ ;  /* 0x0000001f02007819 */ /* 0x000fc800000006ff */
[----:B------:R-:W1:Y:S02]  /*42a0*/  SYNCS.PHASECHK.TRANS64 P0, [UR4+0x270], R0 ;  /* 0x00027000ff0075a7 */ /* 0x000e640008001004 */
[----:B-1----:R-:W-:Y:S05]  /*42b0*/  @P0 EXIT ;  /* 0x000000000000094d */ /* 0x002fea0003800000 */
[----:B------:R-:W-:Y:S02]  /*42c0*/  SHF.L.U32 R2, R2, 0x1f, RZ ;  /* 0x0000001f02027819 */ /* 0x000fe400000006ff */
[----:B------:R-:W-:-:S07]  /*42d0*/  MOV R0, UR4 ;  /* 0x0000000400007c02 */ /* 0x000fce0008000f00 */
.L_x_87:
[----:B-1----:R1:W2:Y:S02]  /*42e0*/  SYNCS.PHASECHK.TRANS64.TRYWAIT P0, [R0+URZ+0x270], R2 ;  /* 0x00027002000075a7 */ /* 0x0022a400080011ff */
[----:B--2---:R-:W-:Y:S05]  /*42f0*/  @!P0 NANOSLEEP.SYNCS 0x989680 ;  /* 0x009896800000895d */ /* 0x004fea0003900000 */
[----:B------:R-:W2:Y:S02]  /*4300*/  @!P0 SYNCS.PHASECHK.TRANS64 P0, [R0+URZ+0x270], R2 ;  /* 0x00027002000085a7 */ /* 0x000ea400080010ff */
[----:B--2---:R-:W-:Y:S05]  /*4310*/  @P0 EXIT ;  /* 0x000000000000094d */ /* 0x004fea0003800000 */
[----:B------:R-:W-:Y:S05]  /*4320*/  BRA `(.L_x_87) ;  /* 0xfffffffc00ec7947 */ /* 0x000fea000383ffff */
.L_x_80:
[----:B------:R-:W-:Y:S05]  /*4330*/  BRA.U UP4, `(.L_x_88) ;  /* 0x0000001104a07547 */ /* 0x000fea000b800000 */
[----:B------:R-:W-:Y:S01]  /*4340*/  UMOV UR6, 0x40 ;  /* 0x0000004000067882 */ /* 0x000fe20000000000 */
[----:B------:R-:W-:Y:S01]  /*4350*/  NOP ;  /* 0x0000000000007918 */ /* 0x000fe20000000000 */
[----:B------:R-:W-:Y:S01]  /*4360*/  ULEA UR6, UR37, UR6, 0x18 ;  /* 0x0000000625067291 */ /* 0x000fe2000f8ec0ff */
[----:B------:R-:W-:Y:S02]  /*4370*/  UMOV UR7, 0x400 ;  /* 0x0000040000077882 */ /* 0x000fe40000000000 */
[----:B------:R-:W-:-:S06]  /*4380*/  ULEA UR37, UR37, UR7, 0x18 ;  /* 0x0000000725257291 */ /* 0x000fcc000f8ec0ff */
[----:B------:R-:W1:Y:S02]  /*4390*/  LDS.U8 R2, [UR6+0x1c] ;  /* 0x00001c06ff027984 */ /* 0x000e640008000000 */
[----:B-1----:R-:W-:-:S13]  /*43a0*/  ISETP.NE.AND P0, PT, R2, RZ, PT ;  /* 0x000000ff0200720c */ /* 0x002fda0003f05270 */
[----:B------:R-:W-:Y:S05]  /*43b0*/  @P0 BRA `(.L_x_89) ;  /* 0x0000000400080947 */ /* 0x000fea0003800000 */
[----:B------:R-:W-:Y:S02]  /*43c0*/  UISETP.NE.U32.AND UP0, UPT, UR5, 0x1, UPT ;  /* 0x000000010500788c */ /* 0x000fe4000bf05070 */
[----:B------:R-:W-:-:S07]  /*43d0*/  UIADD3 UR8, UPT, UPT, UR6, 0x8, URZ ;  /* 0x0000000806087890 */ /* 0x000fce000fffe0ff */
[----:B------:R-:W-:Y:S05]  /*43e0*/  BRA.U !UP0, `(.L_x_90) ;  /* 0x00000001089c7547 */ /* 0x000fea000b800000 */
[----:B------:R-:W-:Y:S01]  /*43f0*/  ELECT P0, URZ, PT ;  /* 0x0000000000ff782f */ /* 0x000fe20003800000 */
[----:B------:R-:W-:-:S12]  /*4400*/  BSSY B0, `(.L_x_90) ;  /* 0x0000025000007945 */ /* 0x000fd80003800000 */
[----:B------:R-:W-:Y:S05]  /*4410*/  @!P0 BRA `(.L_x_91) ;  /* 0x00000000008c8947 */ /* 0x000fea0003800000 */
[----:B------:R-:W-:-:S05]  /*4420*/  UMOV UR7, 0x10 ;  /* 0x0000001000077882 */ /* 0x000fca0000000000 */
[----:B------:R-:W-:Y:S04]  /*4430*/  DEPBAR.LE SB1, 0x36 ;  /* 0x00009d800000791a */ /* 0x000fe80000000000 */
[----:B------:R-:W1:Y:S02]  /*4440*/  UTCATOMSWS.2CTA.FIND_AND_SET.ALIGN UP1, UR7, UR7 ;  /* 0x00000007000775e3 */ /* 0x000e640008220800 */
[----:B-1----:R-:W-:Y:S01]  /*4450*/  MOV R9, UR7 ;  /* 0x0000000700097c02 */ /* 0x002fe20008000f00 */
[----:B------:R-:W-:Y:S06]  /*4460*/  BRA.U UP1, `(.L_x_92) ;  /* 0x0000000101187547 */ /* 0x000fec000b800000 */
.L_x_93:
[----:B------:R-:W-:Y:S05]  /*4470*/  NANOSLEEP 0x64 ;  /* 0x000000640000795d */ /* 0x000fea0003800000 */
[----:B------:R-:W-:-:S05]  /*4480*/  UMOV UR7, 0x10 ;  /* 0x0000001000077882 */ /* 0x000fca0000000000 */
[----:B------:R-:W-:Y:S04]  /*4490*/  DEPBAR.LE SB1, 0x36 ;  /* 0x00009d800000791a */ /* 0x000fe80000000000 */
[----:B------:R-:W1:Y:S02]  /*44a0*/  UTCATOMSWS.2CTA.FIND_AND_SET.ALIGN UP1, UR7, UR7 ;  /* 0x00000007000775e3 */ /* 0x000e640008220800 */
[----:B-1----:R-:W-:Y:S01]  /*44b0*/  MOV R9, UR7 ;  /* 0x0000000700097c02 */ /* 0x002fe20008000f00 */
[----:B------:R-:W-:Y:S05]  /*44c0*/  BRA.U !UP1, `(.L_x_93) ;  /* 0xfffffffd09e87547 */ /* 0x000fea000b83ffff */
.L_x_92:
[----:B------:R-:W1:Y:S01]  /*44d0*/  LDS R5, [UR6+0x10] ;  /* 0x00001006ff057984 */ /* 0x000e620008000800 */
[----:B------:R-:W-:Y:S01]  /*44e0*/  IMAD.U32 R3, RZ, RZ, UR37 ;  /* 0x00000025ff037e24 */ /* 0x000fe2000f8e00ff */
[----:B------:R-:W-:-:S03]  /*44f0*/  MOV R2, UR4 ;  /* 0x0000000400027c02 */ /* 0x000fc60008000f00 */
[----:B------:R-:W-:Y:S01]  /*4500*/  VIADD R3, R3, 0x310 ;  /* 0x0000031003037836 */ /* 0x000fe20000000000 */
[----:B-1----:R-:W-:-:S04]  /*4510*/  SHF.L.U32 R5, R5, 0x1f, RZ ;  /* 0x0000001f05057819 */ /* 0x002fc800000006ff */
[----:B------:R-:W1:Y:S02]  /*4520*/  SYNCS.PHASECHK.TRANS64.TRYWAIT P0, [UR6+0x8], R5 ;  /* 0x00000805ff0075a7 */ /* 0x000e640008001106 */
[----:B-1----:R-:W-:Y:S05]  /*4530*/  @P0 BRA `(.L_x_94) ;  /* 0x0000000000080947 */ /* 0x002fea0003800000 */
[----:B------:R-:W1:Y:S02]  /*4540*/  SYNCS.PHASECHK.TRANS64.TRYWAIT P0, [UR6+0x8], R5 ;  /* 0x00000805ff0075a7 */ /* 0x000e640008001106 */
[----:B-1----:R-:W-:Y:S05]  /*4550*/  @!P0 BRA `(.L_x_95) ;  /* 0x0000004800848947 */ /* 0x002fea0003800000 */
.L_x_94:
[----:B-1----:R-:W-:Y:S01]  /*4560*/  HFMA2 R4, -RZ, RZ, 0, 5.9604644775390625e-08 ;  /* 0x00000001ff047431 */ /* 0x002fe200000001ff */
[----:B------:R-:W-:Y:S01]  /*4570*/  UPRMT UR7, UR4, 0x654, UR8 ;  /* 0x0000065404077896 */ /* 0x000fe20008000008 */
[----:B------:R-:W-:Y:S01]  /*4580*/  IMAD.MOV.U32 R7, RZ, RZ, 0xffff ;  /* 0x0000ffffff077424 */ /* 0x000fe200078e00ff */
[----:B------:R-:W-:Y:S01]  /*4590*/  PRMT R2, R2, 0x654, R3 ;  /* 0x0000065402027816 */ /* 0x000fe20000000003 */
[----:B------:R-:W-:Y:S02]  /*45a0*/  IMAD.MOV.U32 R5, RZ, RZ, 0x4 ;  /* 0x00000004ff057424 */ /* 0x000fe400078e00ff */
[----:B------:R-:W-:Y:S01]  /*45b0*/  IMAD.SHL.U32 R8, R9, 0x20, RZ ;  /* 0x0000002009087824 */ /* 0x000fe200078e00ff */
[----:B------:R-:W-:Y:S02]  /*45c0*/  MOV R3, UR7 ;  /* 0x0000000700037c02 */ /* 0x000fe40008000f00 */
[-C--:B------:R-:W-:Y:S01]  /*45d0*/  SHF.L.U32 R7, R7, R9.reuse, RZ ;  /* 0x0000000907077219 */ /* 0x080fe200000006ff */
[----:B------:R1:W-:Y:S01]  /*45e0*/  SYNCS.ARRIVE.TRANS64.RED RZ, [UR7], R5 ;  /* 0x00000005ffff79a7 */ /* 0x0003e20008000407 */
[----:B------:R-:W-:Y:S01]  /*45f0*/  SHF.L.U32 R6, R4, R9, RZ ;  /* 0x0000000904067219 */ /* 0x000fe200000006ff */
[----:B------:R1:W-:Y:S04]  /*4600*/  STS [UR37+0x310], R8 ;  /* 0x00031008ff007988 */ /* 0x0003e80008000825 */
[----:B------:R1:W-:Y:S04]  /*4610*/  STAS [R2.64], R9 ;  /* 0x0000000902007dbd */ /* 0x0003e8000c0008ff */
[----:B------:R1:W-:Y:S04]  /*4620*/  ATOMS.OR RZ, [UR6+0x14], R7 ;  /* 0x00001407ffff798c */ /* 0x0003e8000b000006 */
[----:B------:R1:W-:Y:S04]  /*4630*/  ATOMS.OR RZ, [UR6+0x18], R6 ;  /* 0x00001806ffff798c */ /* 0x0003e8000b000006 */
[----:B------:R1:W-:Y:S02]  /*4640*/  ATOMS.XOR RZ, [UR6+0x10], R4 ;  /* 0x00001004ffff798c */ /* 0x0003e4000b800006 */
.L_x_91:
[----:B------:R-:W-:Y:S05]  /*4650*/  BSYNC B0 ;  /* 0x0000000000007941 */ /* 0x000fea0003800000 */
.L_x_90:
[----:B------:R-:W-:Y:S05]  /*4660*/  BRA.U UP0, `(.L_x_96) ;  /* 0x00000001006c7547 */ /* 0x000fea000b800000 */
[----:B------:R-:W-:-:S03]  /*4670*/  UMOV UR7, 0xffffffff ;  /* 0xffffffff00077882 */ /* 0x000fc60000000000 */
[----:B------:R-:W-:Y:S05]  /*4680*/  BRA.DIV UR7, `(.L_x_97) ;  /* 0x0000004a07507947 */ /* 0x000fea000b800000 */
[----:B------:R-:W-:-:S13]  /*4690*/  ELECT P6, URZ, PT ;  /* 0x0000000000ff782f */ /* 0x000fda00038c0000 */
.L_x_229:
[----:B------:R-:W-:Y:S05]  /*46a0*/  @!P6 BRA `(.L_x_96) ;  /* 0x00000000005ce947 */ /* 0x000fea0003800000 */
[----:B-1----:R-:W1:Y:S02]  /*46b0*/  LDS R3, [UR6+0x10] ;  /* 0x00001006ff037984 */ /* 0x002e640008000800 */
[----:B-1----:R-:W-:-:S04]  /*46c0*/  SHF.L.U32 R3, R3, 0x1f, RZ ;  /* 0x0000001f03037819 */ /* 0x002fc800000006ff */
[----:B------:R-:W1:Y:S02]  /*46d0*/  SYNCS.PHASECHK.TRANS64.TRYWAIT P0, [UR6+0x8], R3 ;  /* 0x00000803ff0075a7 */ /* 0x000e640008001106 */
[----:B-1----:R-:W-:Y:S05]  /*46e0*/  @P0 BRA `(.L_x_98) ;  /* 0x0000000000080947 */ /* 0x002fea0003800000 */
[----:B------:R-:W1:Y:S02]  /*46f0*/  SYNCS.PHASECHK.TRANS64.TRYWAIT P0, [UR6+0x8], R3 ;  /* 0x00000803ff0075a7 */ /* 0x000e640008001106 */
[----:B-1----:R-:W-:Y:S05]  /*4700*/  @!P0 BRA `(.L_x_99) ;  /* 0x0000004800508947 */ /* 0x002fea0003800000 */
.L_x_98:
[----:B------:R-:W2:Y:S01]  /*4710*/  LDS R5, [UR37+0x310] ;  /* 0x00031025ff057984 */ /* 0x000ea20008000800 */
[----:B-1----:R-:W-:Y:S02]  /*4720*/  HFMA2 R2, -RZ, RZ, 0, 5.9604644775390625e-08 ;  /* 0x00000001ff027431 */ /* 0x002fe400000001ff */
[----:B------:R-:W-:Y:S01]  /*4730*/  IMAD.MOV.U32 R3, RZ, RZ, 0xffff ;  /* 0x0000ffffff037424 */ /* 0x000fe200078e00ff */
[----:B------:R-:W-:Y:S01]  /*4740*/  UPRMT UR7, UR4, 0x654, UR8 ;  /* 0x0000065404077896 */ /* 0x000fe20008000008 */
[----:B--2---:R-:W-:-:S03]  /*4750*/  IMAD.SHL.U32 R4, R5, 0x20, RZ ;  /* 0x0000002005047824 */ /* 0x004fc600078e00ff */
[-C--:B------:R-:W-:Y:S02]  /*4760*/  SHF.L.U32 R3, R3, R5.reuse, RZ ;  /* 0x0000000503037219 */ /* 0x080fe400000006ff */
[----:B------:R-:W-:Y:S01]  /*4770*/  SHF.L.U32 R5, R2, R5, RZ ;  /* 0x0000000502057219 */ /* 0x000fe200000006ff */
[----:B------:R2:W-:Y:S04]  /*4780*/  STS [UR37+0x310], R4 ;  /* 0x00031004ff007988 */ /* 0x0005e80008000825 */
[----:B------:R2:W-:Y:S04]  /*4790*/  ATOMS.OR RZ, [UR6+0x14], R3 ;  /* 0x00001403ffff798c */ /* 0x0005e8000b000006 */
[----:B------:R2:W-:Y:S01]  /*47a0*/  ATOMS.OR RZ, [UR6+0x18], R5 ;  /* 0x00001805ffff798c */ /* 0x0005e2000b000006 */
[----:B------:R-:W-:Y:S03]  /*47b0*/  SYNCS.ARRIVE.TRANS64.RED.A1T0 RZ, [UR7], RZ ;  /* 0x000000ffffff79a7 */ /* 0x000fe60008100407 */
[----:B------:R2:W-:Y:S01]  /*47c0*/  ATOMS.XOR RZ, [UR6+0x10], R2 ;  /* 0x00001002ffff798c */ /* 0x0005e2000b800006 */
[----:B------:R-:W-:Y:S05]  /*47d0*/  BRA `(.L_x_96) ;  /* 0x0000000000107947 */ /* 0x000fea0003800000 */
.L_x_89:
[----:B------:R-:W-:-:S05]  /*47e0*/  MOV R2, 0xffffffff ;  /* 0xffffffff00027802 */ /* 0x000fca0000000f00 */
[----:B------:R1:W-:Y:S02]  /*47f0*/  STS [UR37+0x310], R2 ;  /* 0x00031002ff007988 */ /* 0x0003e40008000825 */
[----:B-1----:R-:W-:Y:S02]  /*4800*/  MOV R2, 0x4820 ;  /* 0x0000482000027802 */ /* 0x002fe40000000f00 */
[----:B-----5:R-:W-:Y:S05]  /*4810*/  CALL.REL.NOINC `($__internal_1_$__cuda_sm10x_tcgen05_guardrail_trap_phase_invalid_during_alloc) ;  /* 0x0000004c00587944 */ /* 0x020fea0003c00000 */
.L_x_96:
[----:B------:R-:W-:Y:S05]  /*4820*/  WARPSYNC.ALL ;  /* 0x0000000000007948 */ /* 0x000fea0003800000 */
[----:B------:R-:W3:Y:S01]  /*4830*/  S2UR UR8, SR_CgaCtaId ;  /* 0x00000000000879c3 */ /* 0x000ee20000008800 */
[----:B------:R-:W-:Y:S01]  /*4840*/  UMOV UR6, 0x400 ;  /* 0x0000040000067882 */ /* 0x000fe20000000000 */
[----:B------:R-:W-:-:S06]  /*4850*/  NOP ;  /* 0x0000000000007918 */ /* 0x000fcc0000000000 */
[----:B------:R-:W-:Y:S06]  /*4860*/  BAR.ARV 0x6, 0xa0 ;  /* 0x0182800000007b1d */ /* 0x000fec0000002000 */
[----:B------:R-:W-:Y:S01]  /*4870*/  LOP3.LUT R10, R10, 0xffff, RZ, 0xc0, !PT ;  /* 0x0000ffff0a0a7812 */ /* 0x000fe200078ec0ff */
[----:B-1----:R-:W-:Y:S01]  /*4880*/  IMAD.MOV.U32 R9, RZ, RZ, 0x1 ;  /* 0x00000001ff097424 */ /* 0x002fe200078e00ff */
[----:B------:R-:W-:Y:S01]  /*4890*/  LOP3.LUT R0, R0, 0xffff, RZ, 0xc0, !PT ;  /* 0x0000ffff00007812 */ /* 0x000fe200078ec0ff */
[----:B------:R-:W-:Y:S01]  /*48a0*/  IMAD.MOV.U32 R8, RZ, RZ, RZ ;  /* 0x000000ffff087224 */ /* 0x000fe200078e00ff */
[----:B------:R-:W-:Y:S01]  /*48b0*/  R2UR UR13, R10 ;  /* 0x000000000a0d72ca */ /* 0x000fe200000e0000 */
[----:B------:R-:W-:Y:S01]  /*48c0*/  UMOV UR22, URZ ;  /* 0x000000ff00167c82 */ /* 0x000fe20008000000 */
[----:B------:R-:W-:Y:S01]  /*48d0*/  R2UR UR12, R0 ;  /* 0x00000000000c72ca */ /* 0x000fe200000e0000 */
[----:B------:R-:W-:Y:S01]  /*48e0*/  UMOV UR21, URZ ;  /* 0x000000ff00157c82 */ /* 0x000fe20008000000 */
[----:B------:R-:W-:Y:S01]  /*48f0*/  UMOV UR20, URZ ;  /* 0x000000ff00147c82 */ /* 0x000fe20008000000 */
[----:B------:R-:W-:-:S02]  /*4900*/  UISETP.NE.AND UP2, UPT, UR5, URZ, UPT ;  /* 0x000000ff0500728c */ /* 0x000fc4000bf45270 */
[----:B---3--:R-:W-:Y:S01]  /*4910*/  ULEA UR8, UR8, UR6, 0x18 ;  /* 0x0000000608087291 */ /* 0x008fe2000f8ec0ff */
[----:B------:R-:W1:Y:S03]  /*4920*/  LDCU UR6, c[0x0][0x38c] ;  /* 0x00007180ff0677ac */ /* 0x000e660008000800 */
[----:B------:R-:W-:Y:S02]  /*4930*/  UIADD3 UR14, UPT, UPT, UR8, 0x2600, URZ ;  /* 0x00002600080e7890 */ /* 0x000fe4000fffe0ff */
[----:B------:R-:W-:-:S03]  /*4940*/  UIADD3 UR15, UPT, UPT, UR8, 0x26600, URZ ;  /* 0x00026600080f7890 */ /* 0x000fc6000fffe0ff */
[----:B--2---:R-:W2:Y:S01]  /*4950*/  LDS R2, [UR8+0x310] ;  /* 0x00031008ff027984 */ /* 0x004ea20008000800 */
[----:B------:R-:W-:Y:S02]  /*4960*/  USHF.R.U32.HI UR14, URZ, 0x4, UR14 ;  /* 0x00000004ff0e7899 */ /* 0x000fe4000801160e */
[----:B------:R-:W-:Y:S02]  /*4970*/  USHF.R.U32.HI UR15, URZ, 0x4, UR15 ;  /* 0x00000004ff0f7899 */ /* 0x000fe4000801160f */
[----:B------:R-:W-:Y:S02]  /*4980*/  ULOP3.LUT UR14, UR14, 0x3fff, URZ, 0xc0, !UPT ;  /* 0x00003fff0e0e7892 */ /* 0x000fe4000f8ec0ff */
[----:B------:R-:W-:Y:S02]  /*4990*/  ULOP3.LUT UR15, UR15, 0x3fff, URZ, 0xc0, !UPT ;  /* 0x00003fff0f0f7892 */ /* 0x000fe4000f8ec0ff */
[----:B------:R-:W-:Y:S02]  /*49a0*/  ULOP3.LUT UR14, UR14, 0x10000, URZ, 0xfc, !UPT ;  /* 0x000100000e0e7892 */ /* 0x000fe4000f8efcff */
[----:B-1----:R-:W-:-:S02]  /*49b0*/  UIADD3 UR6, UPT, UPT, UR6, 0x3f, URZ ;  /* 0x0000003f06067890 */ /* 0x002fc4000fffe0ff */
[----:B------:R-:W-:Y:S02]  /*49c0*/  ULOP3.LUT UR15, UR15, 0x10000, URZ, 0xfc, !UPT ;  /* 0x000100000f0f7892 */ /* 0x000fe4000f8efcff */
[----:B------:R-:W-:Y:S01]  /*49d0*/  USHF.R.S32.HI UR7, URZ, 0x1f, UR6 ;  /* 0x0000001fff077899 */ /* 0x000fe20008011406 */
[----:B------:R-:W-:Y:S01]  /*49e0*/  UMOV UR28, 0x0 ;  /* 0x00000000001c7882 */ /* 0x000fe20000000000 */
[----:B------:R-:W-:Y:S02]  /*49f0*/  UMOV UR29, 0x8100010 ;  /* 0x08100010001d7882 */ /* 0x000fe40000000000 */
[----:B------:R-:W-:Y:S01]  /*4a00*/  ULEA.HI UR7, UR7, UR6, URZ, 0x6 ;  /* 0x0000000607077291 */ /* 0x000fe2000f8f30ff */
[----:B------:R-:W-:Y:S01]  /*4a10*/  UMOV UR26, 0x0 ;  /* 0x00000000001a7882 */ /* 0x000fe20000000000 */
[----:B------:R-:W-:Y:S02]  /*4a20*/  UMOV UR27, 0x8100010 ;  /* 0x08100010001b7882 */ /* 0x000fe40000000000 */
[----:B------:R-:W-:-:S04]  /*4a30*/  USHF.R.S32.HI UR7, URZ, 0x6, UR7 ;  /* 0x00000006ff077899 */ /* 0x000fc80008011407 */
[----:B------:R-:W-:-:S04]  /*4a40*/  UISETP.LT.AND UP0, UPT, UR7, 0x1, UPT ;  /* 0x000000010700788c */ /* 0x000fc8000bf01270 */
[----:B------:R-:W-:Y:S01]  /*4a50*/  USEL UR23, UR7, 0x1, !UP0 ;  /* 0x0000000107177887 */ /* 0x000fe2000c000000 */
[----:B--2---:R-:W-:Y:S02]  /*4a60*/  R2UR UR24, R2 ;  /* 0x00000000021872ca */ /* 0x004fe400000e0000 */
[----:B------:R-:W-:-:S13]  /*4a70*/  CS2R R2, SRZ ;  /* 0x0000000000027805 */ /* 0x000fda000001ff00 */
.L_x_107:
[C---:B------:R-:W-:Y:S02]  /*4a80*/  LEA R0, R8.reuse, UR8, 0x3 ;  /* 0x0000000808007c11 */ /* 0x040fe4000f8e18ff */
[----:B------:R-:W-:Y:S02]  /*4a90*/  SHF.L.U32 R4, R3, 0x1f, RZ ;  /* 0x0000001f03047819 */ /* 0x000fe400000006ff */
[----:B------:R-:W-:Y:S02]  /*4aa0*/  LEA R5, R8, UR8, 0x4 ;  /* 0x0000000808057c11 */ /* 0x000fe4000f8e20ff */
[----:B------:R-:W1:Y:S02]  /*4ab0*/  SYNCS.PHASECHK.TRANS64.TRYWAIT P0, [R0+URZ+0x260], R4 ;  /* 0x00026004000075a7 */ /* 0x000e6400080011ff */
[----:B-1-34-:R-:W-:Y:S05]  /*4ac0*/  @!P0 BRA `(.L_x_100) ;  /* 0x0000004400788947 */ /* 0x01afea0003800000 */
.L_x_230:
[----:B-1----:R-:W1:Y:S01]  /*4ad0*/  LDS.128 R4, [R5+0x2f0] ;  /* 0x0002f00005047984 */ /* 0x002e620000000c00 */
[----:B------:R-:W-:Y:S02]  /*4ae0*/  VIADD R0, R0, 0x270 ;  /* 0x0000027000007836 */ /* 0x000fe40000000000 */
[----:B------:R-:W-:Y:S01]  /*4af0*/  VIADD R8, R8, 0x1 ;  /* 0x0000000108087836 */ /* 0x000fe20000000000 */
[----:B------:R-:W-:Y:S01]  /*4b00*/  @!PT LDS RZ, [RZ] ;  /* 0x00000000fffff984 */ /* 0x000fe20000000800 */
[----:B------:R-:W-:Y:S01]  /*4b10*/  @!PT LDS RZ, [RZ] ;  /* 0x00000000fffff984 */ /* 0x000fe20000000800 */
[----:B------:R-:W-:Y:S01]  /*4b20*/  @!PT LDS RZ, [RZ] ;  /* 0x00000000fffff984 */ /* 0x000fe20000000800 */
[----:B------:R-:W-:Y:S01]  /*4b30*/  @!PT LDS RZ, [RZ] ;  /* 0x00000000fffff984 */ /* 0x000fe20000000800 */
[----:B------:R2:W-:Y:S06]  /*4b40*/  MEMBAR.ALL.CTA ;  /* 0x0000000000007992 */ /* 0x0005ec0000008000 */
[----:B--2---:R-:W2:Y:S01]  /*4b50*/  FENCE.VIEW.ASYNC.S ;  /* 0x00000000000073c6 */ /* 0x004ea20000000000 */
[----:B------:R-:W-:-:S04]  /*4b60*/  PRMT R0, RZ, 0x654, R0 ;  /* 0x00000654ff007816 */ /* 0x000fc80000000000 */
[----:B--2---:R2:W-:Y:S01]  /*4b70*/  SYNCS.ARRIVE.TRANS64.RED.A1T0 RZ, [R0+URZ], RZ ;  /* 0x000000ff00ff79a7 */ /* 0x0045e200081004ff */
[----:B-1----:R-:W-:Y:S01]  /*4b80*/  LOP3.LUT P1, RZ, R6, 0x1, RZ, 0xc0, !PT ;  /* 0x0000000106ff7812 */ /* 0x002fe2000782c0ff */
[----:B--2---:R-:W-:-:S12]  /*4b90*/  BRA.U UP2, `(.L_x_101) ;  /* 0x0000000102e07547 */ /* 0x004fd8000b800000 */
[----:B------:R-:W1:Y:S01]  /*4ba0*/  LDCU UR6, c[0x0][0x38c] ;  /* 0x00007180ff0677ac */ /* 0x000e620008000800 */
[----:B------:R-:W-:Y:S02]  /*4bb0*/  PLOP3.LUT P2, PT, PT, PT, PT, 0x80, 0x8 ;  /* 0x000000000008781c */ /* 0x000fe40003f4f070 */
[----:B------:R-:W-:Y:S01]  /*4bc0*/  SHF.L.U32 R4, R9, 0x1f, RZ ;  /* 0x0000001f09047819 */ /* 0x000fe200000006ff */
[----:B------:R-:W-:Y:S02]  /*4bd0*/  ULEA UR10, UR22, UR8, 0x3 ;  /* 0x00000008160a7291 */ /* 0x000fe4000f8e18ff */
[----:B------:R-:W-:Y:S02]  /*4be0*/  ULEA UR11, UR22, UR24, 0x5 ;  /* 0x00000018160b7291 */ /* 0x000fe4000f8e28ff */
[----:B-1----:R-:W-:-:S06]  /*4bf0*/  UISETP.GE.AND UP0, UPT, UR6, 0x1, UPT ;  /* 0x000000010600788c */ /* 0x002fcc000bf06270 */
[----:B------:R-:W-:-:S05]  /*4c00*/  PLOP3.LUT P0, PT, PT, PT, UP0, 0x80, 0x8 ;  /* 0x000000000008781c */ /* 0x000fca0003f0f008 */
[----:B------:R-:W-:-:S08]  /*4c10*/  @UP0 ULEA UR6, UR21, UR8, 0x3 ;  /* 0x0000000815060291 */ /* 0x000fd0000f8e18ff */
[----:B------:R-:W-:-:S04]  /*4c20*/  @P0 SHF.L.U32 R0, R2, 0x1f, RZ ;  /* 0x0000001f02000819 */ /* 0x000fc800000006ff */
[----:B------:R1:W2:Y:S01]  /*4c30*/  @P0 SYNCS.PHASECHK.TRANS64.TRYWAIT P2, [UR6], R0 ;  /* 0x00000000ff0005a7 */ /* 0x0002a20008041106 */
[----:B------:R-:W3:Y:S02]  /*4c40*/  SYNCS.PHASECHK.TRANS64.TRYWAIT P0, [UR10+0x2a0], R4 ;  /* 0x0002a004ff0075a7 */ /* 0x000ee4000800110a */
[----:B-123--:R-:W-:Y:S05]  /*4c50*/  @!P0 BRA `(.L_x_102) ;  /* 0x0000004400288947 */ /* 0x00efea0003800000 */
.L_x_232:
[----:B------:R-:W-:Y:S01]  /*4c60*/  UMOV UR19, UR20 ;  /* 0x0000001400137c82 */ /* 0x000fe20008000000 */
[----:B------:R-:W-:Y:S05]  /*4c70*/  BRA.U !UP0, `(.L_x_103) ;  /* 0x0000000108987547 */ /* 0x000fea000b800000 */
[----:B------:R-:W-:Y:S02]  /*4c80*/  UIADD3 UR19, UPT, UPT, UR23, UR20, URZ ;  /* 0x0000001417137290 */ /* 0x000fe4000fffe0ff */
[----:B------:R-:W-:Y:S01]  /*4c90*/  UPLOP3.LUT UP3, UPT, UPT, UPT, UPT, 0x40, 0x4 ;  /* 0x000000000004789c */ /* 0x000fe20003f6e870 */
[----:B------:R-:W-:Y:S01]  /*4ca0*/  UMOV UR18, UR7 ;  /* 0x0000000700127c82 */ /* 0x000fe20008000000 */
[----:B------:R-:W-:-:S09]  /*4cb0*/  UMOV UR17, UR21 ;  /* 0x0000001500117c82 */ /* 0x000fd20008000000 */
.L_x_106:
[----:B--2---:R-:W-:Y:S01]  /*4cc0*/  ULEA UR9, UR17, UR8, 0x3 ;  /* 0x0000000811097291 */ /* 0x004fe2000f8e18ff */
[----:B---3--:R-:W-:Y:S11]  /*4cd0*/  @P2 BRA `(.L_x_104) ;  /* 0x00000000000c2947 */ /* 0x008ff60003800000 */
[----:B-1----:R-:W-:Y:S04]  /*4ce0*/  SHF.L.U32 R4, R2, 0x1f, RZ ;  /* 0x0000001f02047819 */ /* 0x002fe800000006ff */
[----:B------:R-:W1:Y:S02]  /*4cf0*/  SYNCS.PHASECHK.TRANS64.TRYWAIT P0, [UR9], R4 ;  /* 0x00000004ff0075a7 */ /* 0x000e640008001109 */
[----:B-1----:R-:W-:Y:S05]  /*4d00*/  @!P0 BRA `(.L_x_105) ;  /* 0x0000004400148947 */ /* 0x002fea0003800000 */
.L_x_104:
[----:B------:R-:W-:Y:S01]  /*4d10*/  UISETP.NE.AND UP0, UPT, UR18, 0x1, UPT ;  /* 0x000000011200788c */ /* 0x000fe2000bf05270 */
[----:B------:R-:W-:Y:S01]  /*4d20*/  PLOP3.LUT P2, PT, PT, PT, PT, 0x80, 0x8 ;  /* 0x000000000008781c */ /* 0x000fe20003f4f070 */
[----:B------:R-:W-:Y:S02]  /*4d30*/  UIADD3 UR21, UPT, UPT, UR17, 0x1, URZ ;  /* 0x0000000111157890 */ /* 0x000fe4000fffe0ff */
[----:B------:R-:W-:Y:S02]  /*4d40*/  ULEA UR30, UR17, UR15, 0x7 ;  /* 0x0000000f111e7291 */ /* 0x000fe4000f8e38ff */
[----:B------:R-:W-:Y:S01]  /*4d50*/  UISETP.NE.AND UP1, UPT, UR21, 0x24, UPT ;  /* 0x000000241500788c */ /* 0x000fe2000bf25270 */
[----:B------:R-:W-:Y:S01]  /*4d60*/  PLOP3.LUT P0, PT, PT, PT, UP0, 0x80, 0x8 ;  /* 0x000000000008781c */ /* 0x000fe20003f0f008 */
[----:B------:R-:W-:Y:S02]  /*4d70*/  ULEA UR32, UR17, UR14, 0x8 ;  /* 0x0000000e11207291 */ /* 0x000fe4000f8e40ff */
[----:B------:R-:W-:Y:S02]  /*4d80*/  USEL UR16, URZ, 0x1, UP1 ;  /* 0x00000001ff107887 */ /* 0x000fe40008800000 */
[----:B------:R-:W-:Y:S02]  /*4d90*/  USEL UR21, UR21, URZ, UP1 ;  /* 0x000000ff15157287 */ /* 0x000fe40008800000 */
[----:B------:R-:W-:Y:S02]  /*4da0*/  UIADD3 UR36, UPT, UPT, UR30, 0x2, URZ ;  /* 0x000000021e247890 */ /* 0x000fe4000fffe0ff */
[----:B------:R-:W-:Y:S01]  /*4db0*/  @UP0 ULEA UR6, UR21, UR8, 0x3 ;  /* 0x0000000815060291 */ /* 0x000fe2000f8e18ff */
[----:B------:R-:W-:Y:S01]  /*4dc0*/  LOP3.LUT R2, R2, UR16, RZ, 0x3c, !PT ;  /* 0x0000001002027c12 */ /* 0x000fe2000f8e3cff */
[----:B------:R-:W-:Y:S02]  /*4dd0*/  UIADD3 UR34, UPT, UPT, UR32, 0x2, URZ ;  /* 0x0000000220227890 */ /* 0x000fe4000fffe0ff */
[----:B------:R-:W-:Y:S01]  /*4de0*/  UIADD3 UR9, UPT, UPT, UR9, 0x120, URZ ;  /* 0x0000012009097890 */ /* 0x000fe2000fffe0ff */
[----:B-1----:R-:W-:Y:S01]  /*4df0*/  @P0 SHF.L.U32 R0, R2, 0x1f, RZ ;  /* 0x0000001f02000819 */ /* 0x002fe200000006ff */
[----:B------:R-:W-:Y:S01]  /*4e00*/  UMOV UR31, 0x80004020 ;  /* 0x80004020001f7882 */ /* 0x000fe20000000000 */
[----:B------:R-:W-:Y:S01]  /*4e10*/  UMOV UR33, 0x80004020 ;  /* 0x8000402000217882 */ /* 0x000fe20000000000 */
[----:B------:R-:W-:Y:S01]  /*4e20*/  UMOV UR37, 0x80004020 ;  /* 0x8000402000257882 */ /* 0x000fe20000000000 */
[----:B------:R2:W3:Y:S01]  /*4e30*/  @P0 SYNCS.PHASECHK.TRANS64.TRYWAIT P2, [UR6], R0 ;  /* 0x00000000ff0005a7 */ /* 0x0004e20008041106 */
[----:B------:R-:W-:Y:S01]  /*4e40*/  UIADD3 UR20, UPT, UPT, UR20, 0x1, URZ ;  /* 0x0000000114147890 */ /* 0x000fe2000fffe0ff */
[----:B------:R2:W-:Y:S01]  /*4e50*/  UTCQMMA.2CTA gdesc[UR32], gdesc[UR30], tmem[UR11], tmem[UR28], idesc[UR29], UP3 ;  /* 0x00ff1c1e200075ea */ /* 0x0005e20009a0030b */
[----:B------:R-:W-:Y:S02]  /*4e60*/  UIADD3 UR18, UPT, UPT, UR18, -0x1, URZ ;  /* 0xffffffff12127890 */ /* 0x000fe4000fffe0ff */
[----:B------:R-:W-:Y:S02]  /*4e70*/  UISETP.NE.AND UP0, UPT, UR20, UR19, UPT ;  /* 0x000000131400728c */ /* 0x000fe4000bf05270 */
[----:B------:R-:W-:Y:S01]  /*4e80*/  UPLOP3.LUT UP3, UPT, UPT, UPT, UPT, 0x80, 0x8 ;  /* 0x000000000008789c */ /* 0x000fe20003f6f070 */
[----:B------:R-:W-:Y:S01]  /*4e90*/  UMOV UR35, 0x80004020 ;  /* 0x8000402000237882 */ /* 0x000fe20000000000 */
[----:B------:R-:W-:Y:S01]  /*4ea0*/  UMOV UR17, UR21 ;  /* 0x0000001500117c82 */ /* 0x000fe20008000000 */
[----:B------:R2:W-:Y:S01]  /*4eb0*/  UTCQMMA.2CTA gdesc[UR34], gdesc[UR36], tmem[UR11], tmem[UR26], idesc[UR27], UPT ;  /* 0x00ff1a24220075ea */ /* 0x0005e2000ba0030b */
[----:B------:R2:W-:Y:S03]  /*4ec0*/  UTCBAR.2CTA.MULTICAST [UR9], URZ, UR13 ;  /* 0x000000ff090073e9 */ /* 0x0005e6000820080d */
[----:B------:R-:W-:Y:S05]  /*4ed0*/  BRA.U UP0, `(.L_x_106) ;  /* 0xfffffffd00787547 */ /* 0x000fea000b83ffff */
.L_x_103:
[----:B------:R-:W-:Y:S01]  /*4ee0*/  UIADD3 UR10, UPT, UPT, UR10, 0x280, URZ ;  /* 0x000002800a0a7890 */ /* 0x000fe2000fffe0ff */
[----:B------:R-:W-:-:S08]  /*4ef0*/  UMOV UR20, UR19 ;  /* 0x0000001300147c82 */ /* 0x000fd00008000000 */
[----:B------:R4:W-:Y:S01]  /*4f00*/  UTCBAR.2CTA.MULTICAST [UR10], URZ, UR12 ;  /* 0x000000ff0a0073e9 */ /* 0x0009e2000820080c */
[----:B------:R-:W-:Y:S02]  /*4f10*/  NOP ;  /* 0x0000000000007918 */ /* 0x000fe40000000000 */
.L_x_101:
[----:B------:R-:W-:Y:S01]  /*4f20*/  UIADD3 UR22, UPT, UPT, UR22, 0x1, URZ ;  /* 0x0000000116167890 */ /* 0x000fe2000fffe0ff */
[----:B------:R-:W-:-:S03]  /*4f30*/  ISETP.NE.AND P0, PT, R8, 0x2, PT ;  /* 0x000000020800780c */ /* 0x000fc60003f05270 */
[----:B------:R-:W-:Y:S01]  /*4f40*/  UISETP.NE.AND UP0, UPT, UR22, 0x4, UPT ;  /* 0x000000041600788c */ /* 0x000fe2000bf05270 */
[----:B-12---:R-:W-:Y:S02]  /*4f50*/  SEL R0, RZ, 0x1, P0 ;  /* 0x00000001ff007807 */ /* 0x006fe40000000000 */
[----:B------:R-:W-:Y:S01]  /*4f60*/  SEL R8, R8, RZ, P0 ;  /* 0x000000ff08087207 */ /* 0x000fe20000000000 */
[----:B------:R-:W-:Y:S01]  /*4f70*/  USEL UR6, URZ, 0x1, UP0 ;  /* 0x00000001ff067887 */ /* 0x000fe20008000000 */
[----:B------:R-:W-:Y:S01]  /*4f80*/  LOP3.LUT R3, R3, R0, RZ, 0x3c, !PT ;  /* 0x0000000003037212 */ /* 0x000fe200078e3cff */
[----:B------:R-:W-:-:S04]  /*4f90*/  USEL UR22, UR22, URZ, UP0 ;  /* 0x000000ff16167287 */ /* 0x000fc80008000000 */
[----:B------:R-:W-:Y:S01]  /*4fa0*/  LOP3.LUT R9, R9, UR6, RZ, 0x3c, !PT ;  /* 0x0000000609097c12 */ /* 0x000fe2000f8e3cff */
[----:B------:R-:W-:Y:S07]  /*4fb0*/  @P1 BRA `(.L_x_107) ;  /* 0xfffffff800b01947 */ /* 0x000fee000383ffff */
[----:B------:R-:W1:Y:S01]  /*4fc0*/  S2UR UR6, SR_CgaCtaId ;  /* 0x00000000000679c3 */ /* 0x000e620000008800 */
[----:B------:R-:W-:Y:S01]  /*4fd0*/  ELECT P0, URZ, PT ;  /* 0x0000000000ff782f */ /* 0x000fe20003800000 */
[----:B------:R-:W-:Y:S01]  /*4fe0*/  HFMA2 R0, -RZ, RZ, 0, 5.9604644775390625e-08 ;  /* 0x00000001ff007431 */ /* 0x000fe200000001ff */
[----:B------:R-:W-:-:S05]  /*4ff0*/  UMOV UR7, 0x40 ;  /* 0x0000004000077882 */ /* 0x000fca0000000000 */
[----:B------:R-:W-:Y:S01]  /*5000*/  UVIRTCOUNT.DEALLOC.SMPOOL 0x80 ;  /* 0x000000800000784c */ /* 0x000fe20000000000 */
[----:B------:R-:W-:Y:S02]  /*5010*/  UISETP.NE.AND UP0, UPT, UR5, URZ, UPT ;  /* 0x000000ff0500728c */ /* 0x000fe4000bf05270 */
[----:B-1----:R-:W-:-:S09]  /*5020*/  ULEA UR6, UR6, UR7, 0x18 ;  /* 0x0000000706067291 */ /* 0x002fd2000f8ec0ff */
[----:B------:R1:W-:Y:S01]  /*5030*/  @P0 STS.U8 [UR6+0x1c], R0 ;  /* 0x00001c00ff000988 */ /* 0x0003e20008000006 */
[----:B------:R-:W-:Y:S05]  /*5040*/  BRA.U UP0, `(.L_x_108) ;  /* 0x0000000100a07547 */ /* 0x000fea000b800000 */
[----:B------:R-:W-:Y:S01]  /*5050*/  UIADD3 UR5, UPT, UPT, UR8, 0x2a0, URZ ;  /* 0x000002a008057890 */ /* 0x000fe2000fffe0ff */
[----:B------:R-:W-:-:S03]  /*5060*/  SHF.L.U32 R2, R9, 0x1f, RZ ;  /* 0x0000001f09027819 */ /* 0x000fc600000006ff */
[----:B------:R-:W-:-:S09]  /*5070*/  ULEA UR7, UR22, UR5, 0x3 ;  /* 0x0000000516077291 */ /* 0x000fd2000f8e18ff */
[----:B------:R-:W2:Y:S02]  /*5080*/  SYNCS.PHASECHK.TRANS64.TRYWAIT P0, [UR7], R2 ;  /* 0x00000002ff0075a7 */ /* 0x000ea40008001107 */
[----:B--2---:R-:W-:Y:S05]  /*5090*/  @!P0 BRA `(.L_x_109) ;  /* 0x0000004000488947 */ /* 0x004fea0003800000 */
.L_x_235:
[----:B------:R-:W-:-:S04]  /*50a0*/  UIADD3 UR9, UPT, UPT, UR22, 0x1, URZ ;  /* 0x0000000116097890 */ /* 0x000fc8000fffe0ff */
[----:B------:R-:W-:-:S04]  /*50b0*/  UISETP.NE.AND UP1, UPT, UR9, 0x4, UPT ;  /* 0x000000040900788c */ /* 0x000fc8000bf25270 */
[----:B----4-:R-:W-:Y:S02]  /*50c0*/  USEL UR10, URZ, 0x1, UP1 ;  /* 0x00000001ff0a7887 */ /* 0x010fe40008800000 */
[----:B------:R-:W-:-:S04]  /*50d0*/  USEL UR9, UR9, URZ, UP1 ;  /* 0x000000ff09097287 */ /* 0x000fc80008800000 */
[----:B------:R-:W-:Y:S01]  /*50e0*/  ULEA UR7, UR9, UR5, 0x3 ;  /* 0x0000000509077291 */ /* 0x000fe2000f8e18ff */
[----:B-1----:R-:W-:-:S04]  /*50f0*/  LOP3.LUT R2, R9, UR10, RZ, 0x3c, !PT ;  /* 0x0000000a09027c12 */ /* 0x002fc8000f8e3cff */
[----:B------:R-:W-:-:S04]  /*5100*/  SHF.L.U32 R3, R2, 0x1f, RZ ;  /* 0x0000001f02037819 */ /* 0x000fc800000006ff */
[----:B------:R-:W1:Y:S02]  /*5110*/  SYNCS.PHASECHK.TRANS64.TRYWAIT P0, [UR7], R3 ;  /* 0x00000003ff0075a7 */ /* 0x000e640008001107 */
[----:B-1----:R-:W-:Y:S05]  /*5120*/  @!P0 BRA `(.L_x_110) ;  /* 0x00000040003c8947 */ /* 0x002fea0003800000 */
.L_x_237:
        /* <DEDUP_REMOVED lines=9> */
.L_x_239:
[----:B------:R-:W-:-:S04]  /*51c0*/  UIADD3 UR9, UPT, UPT, UR9, 0x1, URZ ;  /* 0x0000000109097890 */ /* 0x000fc8000fffe0ff */
[----:B------:R-:W-:-:S04]  /*51d0*/  UISETP.NE.AND UP1, UPT, UR9, 0x4, UPT ;  /* 0x000000040900788c */ /* 0x000fc8000bf25270 */
[----:B------:R-:W-:Y:S02]  /*51e0*/  USEL UR7, URZ, 0x1, UP1 ;  /* 0x00000001ff077887 */ /* 0x000fe40008800000 */
[----:B------:R-:W-:-:S04]  /*51f0*/  USEL UR9, UR9, URZ, UP1 ;  /* 0x000000ff09097287 */ /* 0x000fc80008800000 */
[----:B------:R-:W-:Y:S01]  /*5200*/  ULEA UR9, UR9, UR5, 0x3 ;  /* 0x0000000509097291 */ /* 0x000fe2000f8e18ff */
[----:B------:R-:W-:-:S04]  /*5210*/  LOP3.LUT R2, R2, UR7, RZ, 0x3c, !PT ;  /* 0x0000000702027c12 */ /* 0x000fc8000f8e3cff */
[----:B------:R-:W-:Y:S01]  /*5220*/  SHF.L.U32 R2, R2, 0x1f, RZ ;  /* 0x0000001f02027819 */ /* 0x000fe200000006ff */
[----:B-1----:R-:W-:-:S04]  /*5230*/  IMAD.U32 R0, RZ, RZ, UR9 ;  /* 0x00000009ff007e24 */ /* 0x002fc8000f8e00ff */
[----:B------:R1:W2:Y:S03]  /*5240*/  SYNCS.PHASECHK.TRANS64.TRYWAIT P0, [R0+URZ], R2 ;  /* 0x00000002000075a7 */ /* 0x0002a600080011ff */
[----:B--2---:R-:W-:Y:S05]  /*5250*/  @!P0 NANOSLEEP.SYNCS 0x989680 ;  /* 0x009896800000895d */ /* 0x004fea0003900000 */
[----:B------:R-:W2:Y:S02]  /*5260*/  @!P0 SYNCS.PHASECHK.TRANS64 P0, [R0+URZ], R2 ;  /* 0x00000002000085a7 */ /* 0x000ea400080010ff */
[----:B--2---:R-:W-:Y:S05]  /*5270*/  @P0 BRA `(.L_x_112) ;  /* 0x0000000000200947 */ /* 0x004fea0003800000 */
.L_x_113:
[----:B--2---:R2:W4:Y:S02]  /*5280*/  SYNCS.PHASECHK.TRANS64.TRYWAIT P0, [R0+URZ], R2 ;  /* 0x00000002000075a7 */ /* 0x00452400080011ff */
[----:B----4-:R-:W-:Y:S05]  /*5290*/  @!P0 NANOSLEEP.SYNCS 0x989680 ;  /* 0x009896800000895d */ /* 0x010fea0003900000 */
[----:B------:R-:W4:Y:S02]  /*52a0*/  @!P0 SYNCS.PHASECHK.TRANS64 P0, [R0+URZ], R2 ;  /* 0x00000002000085a7 */ /* 0x000f2400080010ff */
[----:B----4-:R-:W-:Y:S05]  /*52b0*/  @!P0 BRA `(.L_x_113) ;  /* 0xfffffffc00f08947 */ /* 0x010fea000383ffff */
[----:B------:R-:W-:Y:S05]  /*52c0*/  BRA `(.L_x_112) ;  /* 0x00000000000c7947 */ /* 0x000fea0003800000 */
.L_x_108:
[----:B------:R-:W-:-:S04]  /*52d0*/  UIADD3 UR5, UPT, UPT, UR8, 0x2e0, URZ ;  /* 0x000002e008057890 */ /* 0x000fc8000fffe0ff */
[----:B------:R-:W-:-:S09]  /*52e0*/  UPRMT UR5, UR4, 0x654, UR5 ;  /* 0x0000065404057896 */ /* 0x000fd20008000005 */
[----:B------:R-:W-:Y:S03]  /*52f0*/  SYNCS.ARRIVE.TRANS64.RED.A1T0 RZ, [UR5], RZ ;  /* 0x000000ffffff79a7 */ /* 0x000fe60008100405 */
.L_x_112:
[----:B-12---:R-:W-:Y:S01]  /*5300*/  SHF.L.U32 R2, RZ, 0x1f, RZ ;  /* 0x0000001fff027819 */ /* 0x006fe200000006ff */
[----:B------:R-:W-:Y:S01]  /*5310*/  UIADD3 UR5, UPT, UPT, UR8, 0x2e0, URZ ;  /* 0x000002e008057890 */ /* 0x000fe2000fffe0ff */
[----:B------:R-:W-:Y:S02]  /*5320*/  PLOP3.LUT P0, PT, PT, PT, UP0, 0x80, 0x8 ;  /* 0x000000000008781c */ /* 0x000fe40003f0f008 */
[----:B------:R-:W1:Y:S02]  /*5330*/  SYNCS.PHASECHK.TRANS64.TRYWAIT P1, [UR8+0x2e0], R2 ;  /* 0x0002e002ff0075a7 */ /* 0x000e640008021108 */
[----:B-1----:R-:W-:Y:S09]  /*5340*/  @!P1 BRA `(.L_x_114) ;  /* 0x0000003c00e49947 */ /* 0x002ff20003800000 */
.L_x_241:
[----:B------:R-:W-:Y:S01]  /*5350*/  @!UP0 UPRMT UR5, UR4, 0x654, UR5 ;  /* 0x0000065404058896 */ /* 0x000fe20008000005 */
[----:B------:R-:W-:Y:S02]  /*5360*/  UMOV UR8, 0xffff ;  /* 0x0000ffff00087882 */ /* 0x000fe40000000000 */
[----:B------:R-:W-:-:S06]  /*5370*/  UMOV UR4, 0x1 ;  /* 0x0000000100047882 */ /* 0x000fcc0000000000 */
[----:B------:R-:W-:Y:S01]  /*5380*/  @!P0 SYNCS.ARRIVE.TRANS64.RED.A1T0 RZ, [UR5], RZ ;  /* 0x000000ffffff89a7 */ /* 0x000fe20008100405 */
[----:B------:R-:W-:Y:S01]  /*5390*/  NOP ;  /* 0x0000000000007918 */ /* 0x000fe20000000000 */
[----:B-1----:R-:W1:Y:S01]  /*53a0*/  LDS R0, [UR6+0x14] ;  /* 0x00001406ff007984 */ /* 0x002e620008000800 */
[----:B------:R-:W-:-:S04]  /*53b0*/  ULOP3.LUT UR5, UR24, 0xffff, URZ, 0xc0, !UPT ;  /* 0x0000ffff18057892 */ /* 0x000fc8000f8ec0ff */
[----:B------:R-:W-:-:S04]  /*53c0*/  USHF.R.U32.HI UR5, URZ, 0x5, UR5 ;  /* 0x00000005ff057899 */ /* 0x000fc80008011605 */
[----:B------:R-:W-:Y:S02]  /*53d0*/  USHF.L.U32 UR8, UR8, UR5, URZ ;  /* 0x0000000508087299 */ /* 0x000fe400080006ff */
[----:B------:R-:W-:-:S04]  /*53e0*/  USHF.L.U32 UR4, UR4, UR5, URZ ;  /* 0x0000000504047299 */ /* 0x000fc800080006ff */
[----:B-1----:R-:W-:-:S04]  /*53f0*/  LOP3.LUT R0, R0, UR8, RZ, 0xc0, !PT ;  /* 0x0000000800007c12 */ /* 0x002fc8000f8ec0ff */
[----:B------:R-:W-:-:S13]  /*5400*/  ISETP.NE.AND P0, PT, R0, UR8, PT ;  /* 0x0000000800007c0c */ /* 0x000fda000bf05270 */
[----:B------:R-:W-:Y:S05]  /*5410*/  @P0 BRA `(.L_x_115) ;  /* 0x0000000000580947 */ /* 0x000fea0003800000 */
[----:B------:R-:W1:Y:S02]  /*5420*/  LDS R0, [UR6+0x18] ;  /* 0x00001806ff007984 */ /* 0x000e640008000800 */
[----:B-1----:R-:W-:-:S04]  /*5430*/  LOP3.LUT R0, R0, UR4, RZ, 0xc0, !PT ;  /* 0x0000000400007c12 */ /* 0x002fc8000f8ec0ff */
[----:B------:R-:W-:-:S13]  /*5440*/  ISETP.NE.AND P0, PT, R0, UR4, PT ;  /* 0x0000000400007c0c */ /* 0x000fda000bf05270 */
[----:B------:R-:W-:Y:S05]  /*5450*/  @P0 BRA `(.L_x_116) ;  /* 0x00000000003c0947 */ /* 0x000fea0003800000 */
[----:B------:R-:W1:Y:S01]  /*5460*/  S2R R2, SR_LANEID ;  /* 0x0000000000027919 */ /* 0x000e620000000000 */
[----:B------:R-:W-:Y:S01]  /*5470*/  ULOP3.LUT UR8, URZ, UR8, URZ, 0x33, !UPT ;  /* 0x00000008ff087292 */ /* 0x000fe2000f8e33ff */
[----:B------:R-:W-:Y:S02]  /*5480*/  VOTEU.ANY UR7, UPT, PT ;  /* 0x0000000000077886 */ /* 0x000fe400038e0100 */
[----:B------:R-:W-:-:S03]  /*5490*/  UFLO.U32 UR7, UR7 ;  /* 0x00000007000772bd */ /* 0x000fc600080e0000 */
[----:B------:R-:W-:-:S04]  /*54a0*/  IMAD.U32 R0, RZ, RZ, UR8 ;  /* 0x00000008ff007e24 */ /* 0x000fc8000f8e00ff */
[----:B------:R2:W3:Y:S02]  /*54b0*/  REDUX UR5, R0 ;  /* 0x00000000000573c4 */ /* 0x0004e40000000000 */
[----:B------:R1:W-:Y:S02]  /*54c0*/  UTCATOMSWS.AND URZ, UR8 ;  /* 0x0000000800ff79e3 */ /* 0x0003e40008000000 */
[----:B-1----:R-:W-:Y:S02]  /*54d0*/  ISETP.EQ.U32.AND P0, PT, R2, UR7, PT ;  /* 0x0000000702007c0c */ /* 0x002fe4000bf02070 */
[----:B--2---:R-:W-:Y:S02]  /*54e0*/  LOP3.LUT R0, RZ, UR4, RZ, 0x33, !PT ;  /* 0x00000004ff007c12 */ /* 0x004fe4000f8e33ff */
[----:B---3--:R-:W-:Y:S02]  /*54f0*/  MOV R2, UR5 ;  /* 0x0000000500027c02 */ /* 0x008fe40008000f00 */
[----:B------:R-:W1:Y:S07]  /*5500*/  REDUX UR4, R0 ;  /* 0x00000000000473c4 */ /* 0x000e6e0000000000 */
[----:B------:R2:W-:Y:S01]  /*5510*/  @P0 ATOMS.AND RZ, [UR6+0x14], R2 ;  /* 0x00001402ffff098c */ /* 0x0005e2000a800006 */
[----:B-1----:R-:W-:-:S05]  /*5520*/  IMAD.U32 R0, RZ, RZ, UR4 ;  /* 0x00000004ff007e24 */ /* 0x002fca000f8e00ff */
[----:B------:R2:W-:Y:S01]  /*5530*/  @P0 ATOMS.AND RZ, [UR6+0x18], R0 ;  /* 0x00001800ffff098c */ /* 0x0005e2000a800006 */
[----:B------:R-:W-:Y:S05]  /*5540*/  BRA `(.L_x_117) ;  /* 0x0000000000147947 */ /* 0x000fea0003800000 */
.L_x_116:
[----:B------:R-:W-:Y:S02]  /*5550*/  MOV R2, 0x5570 ;  /* 0x0000557000027802 */ /* 0x000fe40000000f00 */
[----:B---345:R-:W-:Y:S05]  /*5560*/  CALL.REL.NOINC `($__internal_0_$__cuda_sm10x_tcgen05_guardrail_trap_col_being_dealloced_not_returned_by_alloc) ;  /* 0x0000003c00f87944 */ /* 0x038fea0003c00000 */
[----:B------:R-:W-:Y:S05]  /*5570*/  BRA `(.L_x_117) ;  /* 0x0000000000087947 */ /* 0x000fea0003800000 */
.L_x_115:
[----:B------:R-:W-:Y:S02]  /*5580*/  MOV R2, 0x55a0 ;  /* 0x000055a000027802 */ /* 0x000fe40000000f00 */
[----:B---345:R-:W-:Y:S05]  /*5590*/  CALL.REL.NOINC `($__internal_2_$__cuda_sm10x_tcgen05_guardrail_trap_unallocated_columns_being_dealloced) ;  /* 0x0000004000047944 */ /* 0x038fea0003c00000 */
.L_x_117:
[----:B------:R-:W-:Y:S01]  /*55a0*/  NOP ;  /* 0x0000000000007918 */ /* 0x000fe20000000000 */
[----:B----4-:R-:W-:Y:S05]  /*55b0*/  EXIT ;  /* 0x000000000000794d */ /* 0x010fea0003800000 */
.L_x_88:
[----:B------:R-:W-:-:S09]  /*55c0*/  UISETP.NE.OR UP5, UPT, UR10, 0x3, UP5 ;  /* 0x000000030a00788c */ /* 0x000fd2000afa5670 */
[----:B------:R-:W-:Y:S05]  /*55d0*/  BRA.U UP5, `(.L_x_118) ;  /* 0x0000000905c87547 */ /* 0x000fea000b800000 */
[----:B------:R-:W1:Y:S01]  /*55e0*/  LDC R0, c[0x0][0xb30] ;  /* 0x0002cc00ff007b82 */ /* 0x000e620000000800 */
[----:B------:R-:W2:Y:S01]  /*55f0*/  LDCU.64 UR8, c[0x0][0x888] ;  /* 0x00011100ff0877ac */ /* 0x000ea20008000a00 */
[----:B------:R-:W-:Y:S01]  /*5600*/  IMAD.MOV.U32 R30, RZ, RZ, 0x1 ;  /* 0x00000001ff1e7424 */ /* 0x000fe200078e00ff */
[----:B------:R-:W-:Y:S01]  /*5610*/  CS2R R28, SRZ ;  /* 0x00000000001c7805 */ /* 0x000fe2000001ff00 */
[----:B------:R-:W-:Y:S01]  /*5620*/  IMAD.MOV.U32 R25, RZ, RZ, 0x1000 ;  /* 0x00001000ff197424 */ /* 0x000fe200078e00ff */
[----:B------:R-:W3:Y:S03]  /*5630*/  LDCU.64 UR4, c[0x0][0x890] ;  /* 0x00011200ff0477ac */ /* 0x000ee60008000a00 */
[----:B------:R-:W4:Y:S01]  /*5640*/  LDC R24, c[0x0][0x370] ;  /* 0x0000dc00ff187b82 */ /* 0x000f220000000800 */
[----:B------:R-:W-:Y:S01]  /*5650*/  UMOV UR6, 0x400 ;  /* 0x0000040000067882 */ /* 0x000fe20000000000 */
[----:B------:R-:W-:-:S02]  /*5660*/  UPLOP3.LUT UP1, UPT, UPT, UPT, UPT, 0x40, 0x4 ;  /* 0x000000000004789c */ /* 0x000fc40003f2e870 */
[----:B------:R-:W-:-:S04]  /*5670*/  ULEA UR6, UR37, UR6, 0x18 ;  /* 0x0000000625067291 */ /* 0x000fc8000f8ec0ff */
[----:B------:R-:W4:Y:S01]  /*5680*/  LDC R3, c[0x0][0xb0c] ;  /* 0x0002c300ff037b82 */ /* 0x000f220000000800 */
[----:B--2---:R-:W-:Y:S02]  /*5690*/  UISETP.NE.U32.AND UP2, UPT, UR8, URZ, UPT ;  /* 0x000000ff0800728c */ /* 0x004fe4000bf45070 */
[----:B------:R-:W-:Y:S02]  /*56a0*/  UIADD3 UR8, UPT, UPT, UR6, 0x240, URZ ;  /* 0x0000024006087890 */ /* 0x000fe4000fffe0ff */
[----:B---3--:R-:W-:-:S03]  /*56b0*/  UISETP.NE.U32.AND UP3, UPT, UR4, URZ, UPT ;  /* 0x000000ff0400728c */ /* 0x008fc6000bf65070 */
[----:B------:R-:W2:Y:S01]  /*56c0*/  LDC R18, c[0x0][0xb20] ;  /* 0x0002c800ff127b82 */ /* 0x000ea20000000800 */
[----:B-1----:R-:W-:Y:S01]  /*56d0*/  ISETP.NE.AND P1, PT, R0, 0x1, PT ;  /* 0x000000010000780c */ /* 0x002fe20003f25270 */
[----:B------:R-:W-:Y:S02]  /*56e0*/  UISETP.NE.AND.EX UP2, UPT, UR9, URZ, UPT, UP2 ;  /* 0x000000ff0900728c */ /* 0x000fe4000bf45320 */
[----:B------:R-:W-:Y:S02]  /*56f0*/  UPRMT UR37, UR37, 0x654, UR8 ;  /* 0x0000065425257896 */ /* 0x000fe40008000008 */
[----:B------:R-:W-:Y:S02]  /*5700*/  UISETP.NE.AND.EX UP3, UPT, UR5, URZ, UPT, UP3 ;  /* 0x000000ff0500728c */ /* 0x000fe4000bf65330 */
[----:B------:R-:W1:Y:S08]  /*5710*/  LDC.64 R32, c[0x0][0x348] ;  /* 0x0000d200ff207b82 */ /* 0x000e700000000a00 */
[----:B------:R-:W3:Y:S08]  /*5720*/  LDC.64 R16, c[0x0][0xb10] ;  /* 0x0002c400ff107b82 */ /* 0x000ef00000000a00 */
[----:B------:R-:W1:Y:S08]  /*5730*/  LDC.64 R6, c[0x0][0xb18] ;  /* 0x0002c600ff067b82 */ /* 0x000e700000000a00 */
[----:B------:R-:W1:Y:S08]  /*5740*/  LDC.64 R4, c[0x0][0xb28] ;  /* 0x0002ca00ff047b82 */ /* 0x000e700000000a00 */
[----:B--2-4-:R-:W1:Y:S02]  /*5750*/  LDC R19, c[0x0][0x374] ;  /* 0x0000dd00ff137b82 */ /* 0x014e640000000800 */
.L_x_126:
[C---:B------:R-:W-:Y:S02]  /*5760*/  LEA R0, R29.reuse, UR6, 0x3 ;  /* 0x000000061d007c11 */ /* 0x040fe4000f8e18ff */
[----:B------:R-:W-:Y:S02]  /*5770*/  SHF.L.U32 R2, R28, 0x1f, RZ ;  /* 0x0000001f1c027819 */ /* 0x000fe400000006ff */
[----:B------:R-:W-:Y:S02]  /*5780*/  LEA R20, R29, UR6, 0x4 ;  /* 0x000000061d147c11 */ /* 0x000fe4000f8e20ff */
[----:B--2---:R-:W2:Y:S02]  /*5790*/  SYNCS.PHASECHK.TRANS64.TRYWAIT P0, [R0+URZ+0x260], R2 ;  /* 0x00026002000075a7 */ /* 0x004ea400080011ff */
[----:B--2---:R-:W-:Y:S05]  /*57a0*/  @!P0 BRA `(.L_x_119) ;  /* 0x0000003800e48947 */ /* 0x004fea0003800000 */
.L_x_242:
[----:B------:R-:W-:Y:S01]  /*57b0*/  ISETP.GE.AND P0, PT, R40, 0x1, PT ;  /* 0x000000012800780c */ /* 0x000fe20003f06270 */
[----:B------:R-:W4:Y:S01]  /*57c0*/  LDS.128 R20, [R20+0x2f0] ;  /* 0x0002f00014147984 */ /* 0x000f220000000c00 */
[----:B------:R-:W-:Y:S01]  /*57d0*/  ISETP.NE.U32.AND P4, PT, RZ, UR4, PT ;  /* 0x00000004ff007c0c */ /* 0x000fe2000bf85070 */
[----:B--2---:R-:W-:Y:S01]  /*57e0*/  VIADD R0, R0, 0x270 ;  /* 0x0000027000007836 */ /* 0x004fe20000000000 */
[----:B------:R-:W-:Y:S02]  /*57f0*/  SHF.L.U32 R26, R30, 0x1f, RZ ;  /* 0x0000001f1e1a7819 */ /* 0x000fe400000006ff */
[----:B------:R-:W-:Y:S02]  /*5800*/  ISETP.NE.AND.EX P4, PT, RZ, UR5, PT, P4 ;  /* 0x00000005ff007c0c */ /* 0x000fe4000bf85340 */
[----:B------:R-:W-:Y:S01]  /*5810*/  PRMT R0, RZ, 0x654, R0 ;  /* 0x00000654ff007816 */ /* 0x000fe20000000000 */
[----:B------:R-:W-:Y:S01]  /*5820*/  @!PT LDS RZ, [RZ] ;  /* 0x00000000fffff984 */ /* 0x000fe20000000800 */
[----:B------:R-:W-:Y:S01]  /*5830*/  @!PT LDS RZ, [RZ] ;  /* 0x00000000fffff984 */ /* 0x000fe20000000800 */
[----:B------:R-:W-:Y:S01]  /*5840*/  @!PT LDS RZ, [RZ] ;  /* 0x00000000fffff984 */ /* 0x000fe20000000800 */
[----:B------:R-:W-:Y:S01]  /*5850*/  @!PT LDS RZ, [RZ] ;  /* 0x00000000fffff984 */ /* 0x000fe20000000800 */
[----:B------:R2:W-:Y:S06]  /*5860*/  MEMBAR.ALL.CTA ;  /* 0x0000000000007992 */ /* 0x0005ec0000008000 */
[----:B--2---:R-:W2:Y:S02]  /*5870*/  FENCE.VIEW.ASYNC.S ;  /* 0x00000000000073c6 */ /* 0x004ea40000000000 */
[----:B--2---:R2:W-:Y:S01]  /*5880*/  SYNCS.ARRIVE.TRANS64.RED.A1T0 RZ, [R0+URZ], RZ ;  /* 0x000000ff00ff79a7 */ /* 0x0045e200081004ff */
[----:B----4-:R-:W-:Y:S11]  /*5890*/  LOP3.LUT P3, RZ, R22, 0x1, RZ, 0xc0, !PT ;  /* 0x0000000116ff7812 */ /* 0x010ff6000786c0ff */
[----:B------:R-:W-:Y:S02]  /*58a0*/  @!UPT UIADD3 URZ, UPT, UPT, URZ, URZ, URZ ;  /* 0x000000fffffff290 */ /* 0x000fe4000fffe0ff */
[----:B------:R-:W-:Y:S02]  /*58b0*/  @P3 MOV R11, R20 ;  /* 0x00000014000b3202 */ /* 0x000fe40000000f00 */
[----:B------:R-:W-:Y:S01]  /*58c0*/  @P3 LOP3.LUT R10, R21, 0xffff, RZ, 0xc0, !PT ;  /* 0x0000ffff150a3812 */ /* 0x000fe200078ec0ff */
[----:B--2---:R-:W-:Y:S06]  /*58d0*/  @!P0 BRA `(.L_x_120) ;  /* 0x0000000000a48947 */ /* 0x004fec0003800000 */
[-C--:B-1----:R-:W-:Y:S01]  /*58e0*/  IMAD.HI.U32 R0, R19, R7.reuse, RZ ;  /* 0x0000000713007227 */ /* 0x082fe200078e00ff */
[----:B------:R-:W-:Y:S02]  /*58f0*/  ISETP.NE.AND P0, PT, R6, 0x1, PT ;  /* 0x000000010600780c */ /* 0x000fe40003f05270 */
[----:B------:R-:W-:Y:S01]  /*5900*/  ISETP.NE.AND P2, PT, R40, 0x1, PT ;  /* 0x000000012800780c */ /* 0x000fe20003f45270 */
[----:B---3--:R-:W-:Y:S01]  /*5910*/  IMAD.HI.U32 R9, R24, R16, RZ ;  /* 0x0000001018097227 */ /* 0x008fe200078e00ff */
[----:B------:R-:W-:Y:S02]  /*5920*/  SHF.R.U32.HI R0, RZ, R18, R0 ;  /* 0x00000012ff007219 */ /* 0x000fe40000011600 */
[----:B------:R-:W-:Y:S01]  /*5930*/  ISETP.NE.AND P5, PT, R3, 0x1, PT ;  /* 0x000000010300780c */ /* 0x000fe20003fa5270 */
[----:B------:R-:W-:Y:S01]  /*5940*/  IMAD.HI.U32 R13, R10, R7, RZ ;  /* 0x000000070a0d7227 */ /* 0x000fe200078e00ff */
[----:B------:R-:W-:Y:S02]  /*5950*/  SHF.R.U32.HI R9, RZ, R17, R9 ;  /* 0x00000011ff097219 */ /* 0x000fe40000011609 */
[----:B------:R-:W-:Y:S01]  /*5960*/  SEL R0, R19, R0, !P0 ;  /* 0x0000000013007207 */ /* 0x000fe20004000000 */
[----:B------:R-:W-:Y:S01]  /*5970*/  IMAD.HI.U32 R12, R11, R16, RZ ;  /* 0x000000100b0c7227 */ /* 0x000fe200078e00ff */
[----:B------:R-:W-:Y:S03]  /*5980*/  SEL R9, R24, R9, !P5 ;  /* 0x0000000918097207 */ /* 0x000fe60006800000 */
[-C--:B------:R-:W-:Y:S01]  /*5990*/  IMAD.HI.U32 R8, R0, R4.reuse, RZ ;  /* 0x0000000400087227 */ /* 0x080fe200078e00ff */
[----:B------:R-:W-:Y:S03]  /*59a0*/  SHF.R.U32.HI R12, RZ, R17, R12 ;  /* 0x00000011ff0c7219 */ /* 0x000fe6000001160c */
[----:B------:R-:W-:Y:S01]  /*59b0*/  IMAD.HI.U32 R2, R9, R4, RZ ;  /* 0x0000000409027227 */ /* 0x000fe200078e00ff */
[-C--:B------:R-:W-:Y:S02]  /*59c0*/  @P2 SHF.R.U32.HI R0, RZ, R5.reuse, R8 ;  /* 0x00000005ff002219 */ /* 0x080fe40000011608 */
[----:B------:R-:W-:Y:S02]  /*59d0*/  SHF.R.U32.HI R8, RZ, R18, R13 ;  /* 0x00000012ff087219 */ /* 0x000fe4000001160d */
[----:B------:R-:W-:Y:S01]  /*59e0*/  @P2 SHF.R.U32.HI R9, RZ, R5, R2 ;  /* 0x00000005ff092219 */ /* 0x000fe20000011602 */
[----:B------:R-:W-:Y:S01]  /*59f0*/  IMAD R0, R40, R0, RZ ;  /* 0x0000000028007224 */ /* 0x000fe200078e02ff */
[----:B------:R-:W-:Y:S02]  /*5a00*/  SEL R8, R10, R8, !P0 ;  /* 0x000000080a087207 */ /* 0x000fe40004000000 */
[----:B------:R-:W-:Y:S01]  /*5a10*/  SEL R2, R11, R12, !P5 ;  /* 0x0000000c0b027207 */ /* 0x000fe20006800000 */
[----:B------:R-:W-:Y:S01]  /*5a20*/  IMAD R12, R40, R9, RZ ;  /* 0x00000009280c7224 */ /* 0x000fe200078e02ff */
[C---:B------:R-:W-:Y:S01]  /*5a30*/  ISETP.GE.AND P0, PT, R8.reuse, R0, PT ;  /* 0x000000000800720c */ /* 0x040fe20003f06270 */
[----:B------:R-:W-:Y:S03]  /*5a40*/  IMAD.HI.U32 R0, R8, R4, RZ ;  /* 0x0000000408007227 */ /* 0x000fe600078e00ff */
[----:B------:R-:W-:Y:S02]  /*5a50*/  ISETP.GE.OR P0, PT, R2, R12, P0 ;  /* 0x0000000c0200720c */ /* 0x000fe40000706670 */
[-C--:B------:R-:W-:Y:S04]  /*5a60*/  SHF.R.U32.HI R0, RZ, R5.reuse, R0 ;  /* 0x00000005ff007219 */ /* 0x080fe80000011600 */
[----:B------:R-:W-:Y:S05]  /*5a70*/  SEL R13, R8, R0, !P2 ;  /* 0x00000000080d7207 */ /* 0x000fea0005000000 */
[----:B------:R-:W-:Y:S02]  /*5a80*/  IMAD.MOV R12, RZ, RZ, -R13 ;  /* 0x000000ffff0c7224 */ /* 0x000fe400078e0a0d */
[----:B------:R-:W-:Y:S04]  /*5a90*/  @!P0 IMAD.HI.U32 R0, R2, R4, RZ ;  /* 0x0000000402008227 */ /* 0x000fe800078e00ff */
[----:B------:R-:W-:Y:S01]  /*5aa0*/  IMAD R12, R40, R12, R8 ;  /* 0x0000000c280c7224 */ /* 0x000fe200078e0208 */
[----:B------:R-:W-:Y:S04]  /*5ab0*/  @!P0 SHF.R.U32.HI R0, RZ, R5, R0 ;  /* 0x00000005ff008219 */ /* 0x000fe80000011600 */
[----:B------:R-:W-:Y:S04]  /*5ac0*/  @!P0 SEL R0, R2, R0, !P2 ;  /* 0x0000000002008207 */ /* 0x000fe80005000000 */
[----:B------:R-:W-:Y:S01]  /*5ad0*/  @!P0 IADD3 R13, PT, PT, R13, -R0, RZ ;  /* 0x800000000d0d8210 */ /* 0x000fe20007ffe0ff */
[----:B------:R-:W-:Y:S01]  /*5ae0*/  @!P0 IMAD R0, R9, R12, R0 ;  /* 0x0000000c09008224 */ /* 0x000fe200078e0200 */
[----:B------:R-:W-:Y:S01]  /*5af0*/  IADD3 R9, PT, PT, -R8, RZ, RZ ;  /* 0x000000ff08097210 */ /* 0x000fe20007ffe1ff */
[--C-:B------:R-:W-:Y:S02]  /*5b00*/  IMAD.MOV R12, RZ, RZ, -R2.reuse ;  /* 0x000000ffff0c7224 */ /* 0x100fe400078e0a02 */
[----:B------:R-:W-:Y:S02]  /*5b10*/  @!P0 IMAD R8, R13, R40, R2 ;  /* 0x000000280d088224 */ /* 0x000fe400078e0202 */
[----:B------:R-:W-:Y:S02]  /*5b20*/  @!P0 IMAD.MOV.U32 R2, RZ, RZ, R0 ;  /* 0x000000ffff028224 */ /* 0x000fe400078e0000 */
[----:B------:R-:W-:Y:S02]  /*5b30*/  IMAD R11, R3, R12, R11 ;  /* 0x0000000c030b7224 */ /* 0x000fe400078e020b */
[----:B------:R-:W-:Y:S02]  /*5b40*/  IMAD R10, R6, R9, R10 ;  /* 0x00000009060a7224 */ /* 0x000fe400078e020a */
[----:B------:R-:W-:Y:S02]  /*5b50*/  IMAD R11, R2, R3, R11 ;  /* 0x00000003020b7224 */ /* 0x000fe400078e020b */
[----:B------:R-:W-:Y:S02]  /*5b60*/  IMAD R10, R8, R6, R10 ;  /* 0x00000006080a7224 */ /* 0x000fe400078e020a */
.L_x_120:
[----:B------:R-:W-:Y:S05]  /*5b70*/  BRA.U UP1, `(.L_x_121) ;  /* 0x0000000101107547 */ /* 0x000fea000b800000 */
[----:B------:R-:W-:Y:S04]  /*5b80*/  MOV R2, UR7 ;  /* 0x0000000700027c02 */ /* 0x000fe80008000f00 */
[----:B------:R-:W-:Y:S04]  /*5b90*/  SHF.L.U32 R2, R2, 0x1f, RZ ;  /* 0x0000001f02027819 */ /* 0x000fe800000006ff */
[----:B------:R-:W2:Y:S02]  /*5ba0*/  SYNCS.PHASECHK.TRANS64.TRYWAIT P0, [UR6+0x258], R2 ;  /* 0x00025802ff0075a7 */ /* 0x000ea40008001106 */
[----:B--2---:R-:W-:Y:S05]  /*5bb0*/  @!P0 BRA `(.L_x_122) ;  /* 0x0000003400f48947 */ /* 0x004fea0003800000 */
.L_x_121:
[----:B------:R-:W-:Y:S05]  /*5bc0*/  BRA.U !UP3, `(.L_x_123) ;  /* 0x000000010b347547 */ /* 0x000fea000b800000 */
[----:B------:R-:W-:Y:S01]  /*5bd0*/  UPLOP3.LUT UP0, UPT, UPT, UPT, UP2, 0x80, 0x8 ;  /* 0x000000000008789c */ /* 0x000fe20003f0f020 */
[----:B--2---:R-:W-:Y:S02]  /*5be0*/  HFMA2 R0, -RZ, RZ, 0, 5.9604644775390625e-08 ;  /* 0x00000001ff007431 */ /* 0x004fe400000001ff */
[----:B------:R-:W-:Y:S03]  /*5bf0*/  IMAD.MOV.U32 R92, RZ, RZ, 0x1 ;  /* 0x00000001ff5c7424 */ /* 0x000fe600078e00ff */
[----:B------:R-:W-:Y:S05]  /*5c00*/  PLOP3.LUT P0, PT, PT, PT, UP0, 0x80, 0x8 ;  /* 0x000000000008781c */ /* 0x000fea0003f0f008 */
[----:B------:R-:W2:Y:S01]  /*5c10*/  @UP0 LDCU.64 UR10, c[0x0][0x888] ;  /* 0x00011100ff0a07ac */ /* 0x000ea20008000a00 */
[----:B------:R-:W-:Y:S07]  /*5c20*/  @UP0 UIMAD UR8, UR36, UR4, URZ ;  /* 0x00000004240802a4 */ /* 0x000fee000f8e02ff */
[----:B------:R-:W-:Y:S01]  /*5c30*/  @!P0 PRMT R92, R0, 0x7610, R92 ;  /* 0x00007610005c8816 */ /* 0x000fe2000000005c */
[----:B--2---:R-:W-:Y:S03]  /*5c40*/  @UP0 UIMAD.WIDE UR10, UR8, 0x4, UR10 ;  /* 0x00000004080a08a5 */ /* 0x004fe6000f8e020a */
[----:B------:R-:W2:Y:S03]  /*5c50*/  @!UP0 LDCU UR8, c[0x0][0x880] ;  /* 0x00011000ff0887ac */ /* 0x000ea60008000800 */
[----:B-----5:R-:W-:Y:S01]  /*5c60*/  IMAD.U32 R46, RZ, RZ, UR10 ;  /* 0x0000000aff2e7e24 */ /* 0x020fe2000f8e00ff */
[----:B------:R-:W-:Y:S05]  /*5c70*/  MOV R47, UR11 ;  /* 0x0000000b002f7c02 */ /* 0x000fea0008000f00 */
[----:B------:R4:W5:Y:S02]  /*5c80*/  @P0 LDG.E R46, desc[UR46][R46.64] ;  /* 0x0000002e2e2e0981 */ /* 0x000964000c1e1900 */
[----:B--2-4-:R-:W-:Y:S07]  /*5c90*/  @!P0 IMAD.U32 R46, RZ, RZ, UR8 ;  /* 0x00000008ff2e8e24 */ /* 0x014fee000f8e00ff */
.L_x_123:
[----:B-----5:R-:W-:Y:S01]  /*5ca0*/  @!P4 FSETP.EQ.AND P5, PT, R46, RZ, PT ;  /* 0x000000ff2e00c20b */ /* 0x020fe20003fa2000 */
[----:B------:R-:W-:Y:S01]  /*5cb0*/  @!UPT UIADD3 URZ, UPT, UPT, URZ, URZ, URZ ;  /* 0x000000fffffff290 */ /* 0x000fe2000fffe0ff */
[----:B------:R-:W-:Y:S11]  /*5cc0*/  @!P4 BRA `(.L_x_124) ;  /* 0x000000000014c947 */ /* 0x000ff60003800000 */
[----:B------:R-:W-:Y:S02]  /*5cd0*/  LOP3.LUT P0, RZ, R92, 0xff, RZ, 0xc0, !PT ;  /* 0x000000ff5cff7812 */ /* 0x000fe4000780c0ff */
[----:B------:R-:W-:Y:S04]  /*5ce0*/  PLOP3.LUT P5, PT, PT, PT, UP0, 0x80, 0x8 ;  /* 0x000000000008781c */ /* 0x000fe80003faf008 */
[----:B------:R-:W-:Y:S07]  /*5cf0*/  PLOP3.LUT P5, PT, P5, PT, PT, 0x8, 0x80 ;  /* 0x000000000080781c */ /* 0x000fee0002fae170 */
[----:B------:R-:W-:Y:S11]  /*5d00*/  @P0 FSETP.EQ.AND P5, PT, R46, RZ, PT ;  /* 0x000000ff2e00020b */ /* 0x000ff60003fa2000 */
[----:B------:R-:W-:Y:S02]  /*5d10*/  @!UPT UIADD3 URZ, UPT, UPT, URZ, URZ, URZ ;  /* 0x000000fffffff290 */ /* 0x000fe4000fffe0ff */
.L_x_124:
[----:B------:R-:W4:Y:S01]  /*5d20*/  SYNCS.PHASECHK.TRANS64.TRYWAIT P4, [UR6+0x248], R26 ;  /* 0x0002481aff0075a7 */ /* 0x000f220008081106 */
[----:B------:R-:W-:Y:S01]  /*5d30*/  @P3 SHF.R.U32.HI R27, RZ, 0x10, R21 ;  /* 0x00000010ff1b3819 */ /* 0x000fe20000011615 */
[----:B------:R-:W-:Y:S01]  /*5d40*/  VIADD R29, R29, 0x1 ;  /* 0x000000011d1d7836 */ /* 0x000fe20000000000 */
[----:B------:R-:W5:Y:S08]  /*5d50*/  LDC.64 R8, c[0x0][0xb10] ;  /* 0x0002c400ff087b82 */ /* 0x000f700000000a00 */
[----:B------:R-:W1:Y:S08]  /*5d60*/  LDC.64 R12, c[0x0][0xb18] ;  /* 0x0002c600ff0c7b82 */ /* 0x000e700000000a00 */
[----:B--2---:R-:W2:Y:S08]  /*5d70*/  @!P1 LDC R0, c[0x0][0xb20] ;  /* 0x0002c800ff009b82 */ /* 0x004eb00000000800 */
[----:B------:R-:W3:Y:S01]  /*5d80*/  @!P1 LDC R2, c[0x0][0xb0c] ;  /* 0x0002c300ff029b82 */ /* 0x000ee20000000800 */
[C---:B-----5:R-:W-:Y:S05]  /*5d90*/  @!P1 IMAD.HI.U32 R8, R11.reuse, R8, RZ ;  /* 0x000000080b089227 */ /* 0x060fea00078e00ff */
[----:B------:R-:W-:Y:S01]  /*5da0*/  @!P1 SHF.R.U32.HI R8, RZ, R9, R8 ;  /* 0x00000009ff089219 */ /* 0x000fe20000011608 */
[----:B-1----:R-:W-:Y:S01]  /*5db0*/  @!P1 IMAD.HI.U32 R13, R10, R13, RZ ;  /* 0x0000000d0a0d9227 */ /* 0x002fe200078e00ff */
[----:B------:R-:W-:Y:S04]  /*5dc0*/  @!P1 ISETP.NE.AND P0, PT, R12, 0x1, PT ;  /* 0x000000010c00980c */ /* 0x000fe80003f05270 */
[----:B--2---:R-:W-:Y:S02]  /*5dd0*/  @!P1 SHF.R.U32.HI R0, RZ, R0, R13 ;  /* 0x00000000ff009219 */ /* 0x004fe4000001160d */
[----:B---3--:R-:W-:Y:S02]  /*5de0*/  @!P1 ISETP.NE.AND P2, PT, R2, 0x1, PT ;  /* 0x000000010200980c */ /* 0x008fe40003f45270 */
[----:B------:R-:W-:Y:S02]  /*5df0*/  @!P1 SEL R9, R10, R0, !P0 ;  /* 0x000000000a099207 */ /* 0x000fe40004000000 */
[----:B------:R-:W-:Y:S02]  /*5e00*/  ELECT P0, URZ, PT ;  /* 0x0000000000ff782f */ /* 0x000fe40003800000 */
[----:B------:R-:W-:Y:S05]  /*5e10*/  @!P1 SEL R8, R11, R8, !P2 ;  /* 0x000000080b089207 */ /* 0x000fea0005000000 */
[----:B------:R-:W-:Y:S02]  /*5e20*/  @!P1 IMAD.IADD R0, R9, 0x1, -R8 ;  /* 0x0000000109009824 */ /* 0x000fe400078e0a08 */
[----:B------:R-:W-:Y:S02]  /*5e30*/  @!P1 IMAD.IADD R8, R8, 0x1, -R9 ;  /* 0x0000000108089824 */ /* 0x000fe400078e0a09 */
[----:B------:R-:W-:Y:S02]  /*5e40*/  @!P1 IMAD R11, R0, R2, R11 ;  /* 0x00000002000b9224 */ /* 0x000fe400078e020b */
[----:B------:R-:W-:Y:S01]  /*5e50*/  @!P1 IMAD R10, R8, R12, R10 ;  /* 0x0000000c080a9224 */ /* 0x000fe200078e020a */
[----:B----4-:R-:W-:Y:S06]  /*5e60*/  @!P4 BRA `(.L_x_125) ;  /* 0x000000340060c947 */ /* 0x010fec0003800000 */
.L_x_245:
[----:B------:R-:W-:Y:S01]  /*5e70*/  PLOP3.LUT P5, PT, P5, P0, PT, 0xf2, 0x2f ;  /* 0x00000000002f781c */ /* 0x000fe20002fa1e72 */
[----:B------:R-:W-:Y:S01]  /*5e80*/  UMOV UR14, 0x0 ;  /* 0x00000000000e7882 */ /* 0x000fe20000000000 */
[----:B------:R-:W-:Y:S01]  /*5e90*/  LOP3.LUT R30, R30, 0x1, RZ, 0x3c, !PT ;  /* 0x000000011e1e7812 */ /* 0x000fe200078e3cff */
[----:B------:R-:W-:Y:S01]  /*5ea0*/  UMOV UR15, 0x10000000 ;  /* 0x10000000000f7882 */ /* 0x000fe20000000000 */
[----:B------:R-:W-:Y:S01]  /*5eb0*/  UMOV UR12, UR36 ;  /* 0x00000024000c7c82 */ /* 0x000fe20008000000 */
[----:B------:R-:W-:Y:S08]  /*5ec0*/  @P3 R2UR UR36, R27 ;  /* 0x000000001b2432ca */ /* 0x000ff000000e0000 */
[----:B------:R-:W-:Y:S01]  /*5ed0*/  @!P5 IADD3 R2, P0, PT, R32, 0x580, RZ ;  /* 0x000005802002d810 */ /* 0x000fe20007f1e0ff */
[----:B------:R-:W-:Y:S01]  /*5ee0*/  @!P5 IMAD.SHL.U32 R15, R15, 0x40, RZ ;  /* 0x000000400f0fd824 */ /* 0x000fe200078e00ff */
[----:B------:R-:W-:Y:S01]  /*5ef0*/  VOTEU.ALL UP1, P5 ;  /* 0x0000000000ff7886 */ /* 0x000fe20002820000 */
[----:B------:R-:W-:Y:S01]  /*5f00*/  @!P5 IMAD.SHL.U32 R14, R14, 0x40, RZ ;  /* 0x000000400e0ed824 */ /* 0x000fe200078e00ff */
[----:B------:R-:W-:Y:S01]  /*5f10*/  @!P5 R2UR UR9, R2 ;  /* 0x000000000209d2ca */ /* 0x000fe200000e0000 */
[----:B-1----:R-:W-:Y:S01]  /*5f20*/  @!P5 IMAD.X R0, RZ, RZ, R33, P0 ;  /* 0x000000ffff00d224 */ /* 0x002fe200000e0621 */
[----:B------:R-:W-:Y:S01]  /*5f30*/  @!P5 R2UR UR10, R15 ;  /* 0x000000000f0ad2ca */ /* 0x000fe200000e0000 */
[----:B------:R-:W-:Y:S01]  /*5f40*/  IMAD.IADD R15, R10, 0x1, R90 ;  /* 0x000000010a0f7824 */ /* 0x000fe200078e025a */
[----:B------:R-:W-:Y:S01]  /*5f50*/  @!P5 R2UR UR11, R14 ;  /* 0x000000000e0bd2ca */ /* 0x000fe200000e0000 */
[----:B------:R-:W-:Y:S01]  /*5f60*/  IMAD.IADD R14, R11, 0x1, R91 ;  /* 0x000000010b0e7824 */ /* 0x000fe200078e025b */
[----:B------:R-:W-:Y:S02]  /*5f70*/  @!P5 R2UR UR8, R0 ;  /* 0x000000000008d2ca */ /* 0x000fe400000e0000 */
[C---:B------:R-:W-:Y:S04]  /*5f80*/  ISETP.NE.AND P0, PT, R29.reuse, 0x2, PT ;  /* 0x000000021d00780c */ /* 0x040fe80003f05270 */
[----:B------:R-:W-:Y:S01]  /*5f90*/  SEL R0, RZ, 0x1, P0 ;  /* 0x00000001ff007807 */ /* 0x000fe20000000000 */
[----:B------:R-:W-:Y:S01]  /*5fa0*/  IMAD.U32 R8, RZ, RZ, UR9 ;  /* 0x00000009ff087e24 */ /* 0x000fe2000f8e00ff */
[----:B------:R-:W-:Y:S01]  /*5fb0*/  @!UP1 UIADD3 UR9, UPT, UPT, UR6, 0x240, URZ ;  /* 0x0000024006099890 */ /* 0x000fe2000fffe0ff */
[----:B------:R-:W-:Y:S02]  /*5fc0*/  SEL R29, R29, RZ, P0 ;  /* 0x000000ff1d1d7207 */ /* 0x000fe40000000000 */
[----:B------:R-:W-:Y:S02]  /*5fd0*/  LOP3.LUT R28, R28, R0, RZ, 0x3c, !PT ;  /* 0x000000001c1c7212 */ /* 0x000fe400078e3cff */
[----:B------:R-:W-:Y:S01]  /*5fe0*/  IMAD.U32 R9, RZ, RZ, UR8 ;  /* 0x00000008ff097e24 */ /* 0x000fe2000f8e00ff */
[----:B------:R-:W-:Y:S01]  /*5ff0*/  @!P5 R2UR UR16, R8 ;  /* 0x000000000810d2ca */ /* 0x000fe200000e0000 */
[----:B------:R-:W-:Y:S01]  /*6000*/  @!UP1 UIADD3 UR8, UPT, UPT, UR6, 0x400, URZ ;  /* 0x0000040006089890 */ /* 0x000fe2000fffe0ff */
[----:B------:R-:W-:Y:S02]  /*6010*/  VOTEU.ALL UP1, P5 ;  /* 0x0000000000ff7886 */ /* 0x000fe40002820000 */
[----:B------:R-:W-:Y:S11]  /*6020*/  @!P5 R2UR UR17, R9 ;  /* 0x000000000911d2ca */ /* 0x000ff600000e0000 */
[----:B------:R-:W-:Y:S02]  /*6030*/  @!UPT UIADD3 URZ, UPT, UPT, URZ, URZ, URZ ;  /* 0x000000fffffff290 */ /* 0x000fe4000fffe0ff */
[----:B------:R2:W-:Y:S01]  /*6040*/  @!UP1 UTMALDG.3D [UR8], [UR16], desc[UR14] ;  /* 0x00000e08100095b4 */ /* 0x0005e20008011000 */
[----:B------:R2:W-:Y:S01]  /*6050*/  @!P5 SYNCS.ARRIVE.TRANS64.RED.A0TR RZ, [UR6+0x240], R25 ;  /* 0x00024019ffffd9a7 */ /* 0x0005e20008300406 */
[----:B------:R-:W-:Y:S01]  /*6060*/  UPLOP3.LUT UP1, UPT, UPT, UPT, UPT, 0x80, 0x8 ;  /* 0x000000000008789c */ /* 0x000fe20003f2f070 */
[----:B------:R-:W-:Y:S01]  /*6070*/  SYNCS.ARRIVE.TRANS64.RED.A1T0 RZ, [UR37], RZ ;  /* 0x000000ffffff79a7 */ /* 0x000fe20008100425 */
[----:B------:R-:W-:Y:S09]  /*6080*/  @P3 BRA `(.L_x_126) ;  /* 0xfffffff400b43947 */ /* 0x000ff2000383ffff */
[----:B------:R-:W-:Y:S07]  /*6090*/  MOV R0, UR6 ;  /* 0x0000000600007c02 */ /* 0x000fee0008000f00 */
.L_x_127:
[----:B-1----:R-:W-:-:S04]  /*60a0*/  SHF.L.U32 R2, R30, 0x1f, RZ ;  /* 0x0000001f1e027819 */ /* 0x002fc800000006ff */
[----:B------:R1:W3:Y:S03]  /*60b0*/  SYNCS.PHASECHK.TRANS64.TRYWAIT P0, [R0+URZ+0x248], R2 ;  /* 0x00024802000075a7 */ /* 0x0002e600080011ff */
[----:B---3--:R-:W-:Y:S05]  /*60c0*/  @!P0 NANOSLEEP.SYNCS 0x989680 ;  /* 0x009896800000895d */ /* 0x008fea0003900000 */
[----:B------:R-:W3:Y:S02]  /*60d0*/  @!P0 SYNCS.PHASECHK.TRANS64 P0, [R0+URZ+0x248], R2 ;  /* 0x00024802000085a7 */ /* 0x000ee400080010ff */
[----:B--23--:R-:W-:Y:S05]  /*60e0*/  @P0 EXIT ;  /* 0x000000000000094d */ /* 0x00cfea0003800000 */
[----:B------:R-:W-:Y:S05]  /*60f0*/  BRA `(.L_x_127) ;  /* 0xfffffffc00e87947 */ /* 0x000fea000383ffff */
.L_x_118:
[----:B------:R-:W-:-:S06]  /*6100*/  UISETP.GE.AND UP1, UPT, UR10, 0x4, UPT ;  /* 0x000000040a00788c */ /* 0x000fcc000bf26270 */
[----:B------:R-:W-:-:S13]  /*6110*/  PLOP3.LUT P0, PT, PT, PT, UP1, 0x80, 0x8 ;  /* 0x000000000008781c */ /* 0x000fda0003f0f018 */
[----:B------:R-:W-:Y:S05]  /*6120*/  @!P0 EXIT ;  /* 0x000000000000894d */ /* 0x000fea0003800000 */
[----:B------:R-:W-:Y:S01]  /*6130*/  BAR.SYNC.DEFER_BLOCKING 0x6, 0xa0 ;  /* 0x0182800000007b1d */ /* 0x000fe20000010000 */
[C---:B------:R-:W-:Y:S01]  /*6140*/  IMAD.SHL.U32 R4, R96.reuse, 0x40, RZ ;  /* 0x0000004060047824 */ /* 0x040fe200078e00ff */
[--C-:B------:R-:W-:Y:S01]  /*6150*/  SHF.R.U32.HI R99, RZ, 0x1, R96.reuse ;  /* 0x00000001ff637819 */ /* 0x100fe20000011660 */
[----:B------:R-:W-:Y:S01]  /*6160*/  IMAD.SHL.U32 R3, R96, 0x8, RZ ;  /* 0x0000000860037824 */ /* 0x000fe200078e00ff */
[----:B------:R-:W-:Y:S01]  /*6170*/  LOP3.LUT R105, R2, 0x20, R96, 0xf8, !PT ;  /* 0x0000002002697812 */ /* 0x000fe200078ef860 */
[----:B------:R-:W-:Y:S01]  /*6180*/  IMAD.SHL.U32 R98, R100, 0x800, RZ ;  /* 0x0000080064627824 */ /* 0x000fe200078e00ff */
[----:B------:R-:W-:Y:S02]  /*6190*/  UMOV UR49, 0x400 ;  /* 0x0000040000317882 */ /* 0x000fe40000000000 */
[----:B------:R-:W1:Y:S01]  /*61a0*/  LDC R95, c[0x0][0x370] ;  /* 0x0000dc00ff5f7b82 */ /* 0x000e620000000800 */
[----:B------:R-:W-:Y:S01]  /*61b0*/  ULEA UR49, UR37, UR49, 0x18 ;  /* 0x0000003125317291 */ /* 0x000fe2000f8ec0ff */
[----:B------:R-:W-:Y:S01]  /*61c0*/  LOP3.LUT R5, R4, 0x640, RZ, 0xc0, !PT ;  /* 0x0000064004057812 */ /* 0x000fe200078ec0ff */
[----:B------:R-:W-:Y:S01]  /*61d0*/  IMAD.U32 R79, R96, 0x10000, RZ ;  /* 0x00010000604f7824 */ /* 0x000fe200078e00ff */
[----:B------:R-:W-:Y:S01]  /*61e0*/  LOP3.LUT R4, R4, 0x180, RZ, 0xc0, !PT ;  /* 0x0000018004047812 */ /* 0x000fe200078ec0ff */
[----:B------:R-:W-:Y:S01]  /*61f0*/  UIADD3 UR4, UPT, UPT, UR49, 0x1400, URZ ;  /* 0x0000140031047890 */ /* 0x000fe2000fffe0ff */
[----:B------:R-:W-:Y:S01]  /*6200*/  LOP3.LUT R98, R5, 0x800, R98, 0xf8, !PT ;  /* 0x0000080005627812 */ /* 0x000fe200078ef862 */
[----:B------:R-:W-:Y:S01]  /*6210*/  IMAD.MOV.U32 R78, RZ, RZ, RZ ;  /* 0x000000ffff4e7224 */ /* 0x000fe200078e00ff */
[----:B------:R-:W2:Y:S01]  /*6220*/  LDC R42, c[0x0][0xb0c] ;  /* 0x0002c300ff2a7b82 */ /* 0x000ea20000000800 */
[----:B------:R-:W-:Y:S01]  /*6230*/  LOP3.LUT R3, R4, 0x30, R3, 0xf8, !PT ;  /* 0x0000003004037812 */ /* 0x000fe200078ef803 */
[----:B------:R-:W-:Y:S01]  /*6240*/  IMAD.SHL.U32 R4, R100, 0x200000, RZ ;  /* 0x0020000064047824 */ /* 0x000fe200078e00ff */
[----:B------:R-:W-:Y:S01]  /*6250*/  LOP3.LUT R99, R99, 0x20, RZ, 0xc0, !PT ;  /* 0x0000002063637812 */ /* 0x000fe200078ec0ff */
[----:B------:R-:W-:Y:S01]  /*6260*/  IMAD.MOV.U32 R104, RZ, RZ, RZ ;  /* 0x000000ffff687224 */ /* 0x000fe200078e00ff */
[----:B------:R-:W-:Y:S01]  /*6270*/  CS2R R102, SRZ ;  /* 0x0000000000667805 */ /* 0x000fe2000001ff00 */
[----:B------:R-:W-:Y:S01]  /*6280*/  IMAD.MOV.U32 R109, RZ, RZ, RZ ;  /* 0x000000ffff6d7224 */ /* 0x000fe200078e00ff */
[----:B------:R-:W-:Y:S01]  /*6290*/  LOP3.LUT R98, R98, R3, R99, 0xf6, !PT ;  /* 0x0000000362627212 */ /* 0x000fe200078ef663 */
[----:B------:R-:W3:Y:S01]  /*62a0*/  LDC R93, c[0x0][0xb20] ;  /* 0x0002c800ff5d7b82 */ /* 0x000ee20000000800 */
[----:B------:R-:W4:Y:S01]  /*62b0*/  LDS R0, [UR49+0x310] ;  /* 0x00031031ff007984 */ /* 0x000f220008000800 */
[----:B------:R-:W-:Y:S01]  /*62c0*/  IMAD.SHL.U32 R3, R96, 0x10, RZ ;  /* 0x0000001060037824 */ /* 0x000fe200078e00ff */
[----:B------:R-:W-:Y:S01]  /*62d0*/  LOP3.LUT R4, R4, 0x200000, RZ, 0xc0, !PT ;  /* 0x0020000004047812 */ /* 0x000fe200078ec0ff */
[----:B------:R-:W-:Y:S01]  /*62e0*/  VIADD R97, R98, UR49 ;  /* 0x0000003162617c36 */ /* 0x000fe20008000000 */
[----:B------:R-:W1:Y:S01]  /*62f0*/  LDCU.64 UR54, c[0x0][0x348] ;  /* 0x00006900ff3677ac */ /* 0x000e620008000a00 */
[----:B------:R-:W-:Y:S01]  /*6300*/  IMAD.U32 R106, RZ, RZ, UR4 ;  /* 0x00000004ff6a7e24 */ /* 0x000fe2000f8e00ff */
[----:B------:R-:W-:Y:S01]  /*6310*/  LOP3.LUT R79, R4, 0x400000, R79, 0xf8, !PT ;  /* 0x00400000044f7812 */ /* 0x000fe200078ef84f */
[----:B------:R-:W1:Y:S01]  /*6320*/  LDC R41, c[0x0][0xb30] ;  /* 0x0002cc00ff297b82 */ /* 0x000e620000000800 */
[----:B------:R-:W-:Y:S01]  /*6330*/  LOP3.LUT R3, R3, 0x20, RZ, 0xc0, !PT ;  /* 0x0000002003037812 */ /* 0x000fe200078ec0ff */
[----:B------:R-:W1:Y:S03]  /*6340*/  LDCU UR51, c[0x0][0x388] ;  /* 0x00007100ff3377ac */ /* 0x000e660008000800 */
[----:B------:R-:W-:Y:S01]  /*6350*/  IADD3 R97, PT, PT, -R3, 0x400, R97 ;  /* 0x0000040003617810 */ /* 0x000fe20007ffe161 */
[----:B------:R-:W1:Y:S02]  /*6360*/  LDCU UR50, c[0x0][0x384] ;  /* 0x00007080ff3277ac */ /* 0x000e640008000800 */
[----:B------:R-:W1:Y:S01]  /*6370*/  LDC.64 R88, c[0x0][0xb10] ;  /* 0x0002c400ff587b82 */ /* 0x000e620000000a00 */
[----:B------:R-:W1:Y:S01]  /*6380*/  LDCU.64 UR38, c[0x0][0x888] ;  /* 0x00011100ff2677ac */ /* 0x000e620008000a00 */
[----:B------:R-:W1:Y:S06]  /*6390*/  LDCU.64 UR44, c[0x0][0x8c0] ;  /* 0x00011800ff2c77ac */ /* 0x000e6c0008000a00 */
[----:B------:R-:W1:Y:S01]  /*63a0*/  LDC.64 R38, c[0x0][0xb18] ;  /* 0x0002c600ff267b82 */ /* 0x000e620000000a00 */
[----:B------:R-:W-:-:S07]  /*63b0*/  UIADD3 UR48, UPT, UPT, UR49, 0x400, URZ ;  /* 0x0000040031307890 */ /* 0x000fce000fffe0ff */
[----:B------:R-:W1:Y:S08]  /*63c0*/  LDC.64 R84, c[0x0][0x888] ;  /* 0x00022200ff547b82 */ /* 0x000e700000000a00 */
[----:B------:R-:W1:Y:S01]  /*63d0*/  LDC.64 R36, c[0x0][0xb28] ;  /* 0x0002ca00ff247b82 */ /* 0x000e620000000a00 */
[----:B----4-:R-:W-:-:S07]  /*63e0*/  IMAD.IADD R79, R0, 0x1, R79 ;  /* 0x00000001004f7824 */ /* 0x010fce00078e024f */
[----:B------:R-:W4:Y:S08]  /*63f0*/  LDC.64 R86, c[0x0][0x890] ;  /* 0x00022400ff567b82 */ /* 0x000f300000000a00 */
[----:B------:R-:W1:Y:S08]  /*6400*/  LDC.64 R82, c[0x0][0x8b0] ;  /* 0x00022c00ff527b82 */ /* 0x000e700000000a00 */
[----:B------:R-:W1:Y:S08]  /*6410*/  LDC.64 R80, c[0x0][0x8a8] ;  /* 0x00022a00ff507b82 */ /* 0x000e700000000a00 */
[----:B--23--:R-:W1:Y:S02]  /*6420*/  LDC R94, c[0x0][0x374] ;  /* 0x0000dd00ff5e7b82 */ /* 0x00ce640000000800 */
.L_x_147:
[----:B------:R-:W-:Y:S02]  /*6430*/  LEA R0, R109, UR49, 0x3 ;  /* 0x000000316d007c11 */ /* 0x000fe4000f8e18ff */
[----:B------:R-:W-:Y:S02]  /*6440*/  SHF.L.U32 R2, R103, 0x1f, RZ ;  /* 0x0000001f67027819 */ /* 0x000fe400000006ff */
[----:B------:R-:W-:Y:S02]  /*6450*/  LEA R16, R109, UR49, 0x4 ;  /* 0x000000316d107c11 */ /* 0x000fe4000f8e20ff */
[----:B------:R-:W2:Y:S02]  /*6460*/  SYNCS.PHASECHK.TRANS64.TRYWAIT P0, [R0+URZ+0x260], R2 ;  /* 0x00026002000075a7 */ /* 0x000ea400080011ff */
[----:B-12-4-:R-:W-:Y:S05]  /*6470*/  @!P0 BRA `(.L_x_128) ;  /* 0x0000002c00f48947 */ /* 0x016fea0003800000 */
.L_x_246:
[----:B------:R-:W3:Y:S01]  /*6480*/  LDC.64 R10, c[0x0][0xb10] ;  /* 0x0002c400ff0a7b82 */ /* 0x000ee20000000a00 */
[----:B------:R-:W4:Y:S01]  /*6490*/  LDS.128 R16, [R16+0x2f0] ;  /* 0x0002f00010107984 */ /* 0x000f220000000c00 */
[----:B-1----:R-:W-:Y:S01]  /*64a0*/  ISETP.NE.AND P1, PT, R41, 0x1, PT ;  /* 0x000000012900780c */ /* 0x002fe20003f25270 */
[----:B--2---:R-:W-:Y:S01]  /*64b0*/  VIADD R0, R0, 0x270 ;  /* 0x0000027000007836 */ /* 0x004fe20000000000 */
[----:B------:R-:W-:Y:S04]  /*64c0*/  ISETP.GE.AND P0, PT, R40, 0x1, PT ;  /* 0x000000012800780c */ /* 0x000fe80003f06270 */
[----:B------:R-:W1:Y:S01]  /*64d0*/  LDC.64 R8, c[0x0][0xb18] ;  /* 0x0002c600ff087b82 */ /* 0x000e620000000a00 */
[----:B------:R-:W-:Y:S01]  /*64e0*/  PRMT R0, RZ, 0x654, R0 ;  /* 0x00000654ff007816 */ /* 0x000fe20000000000 */
[----:B------:R-:W-:Y:S01]  /*64f0*/  @!PT LDS RZ, [RZ] ;  /* 0x00000000fffff984 */ /* 0x000fe20000000800 */
[----:B------:R-:W-:Y:S01]  /*6500*/  @!PT LDS RZ, [RZ] ;  /* 0x00000000fffff984 */ /* 0x000fe20000000800 */
[----:B------:R-:W-:Y:S01]  /*6510*/  @!PT LDS RZ, [RZ] ;  /* 0x00000000fffff984 */ /* 0x000fe20000000800 */
[----:B------:R-:W-:Y:S01]  /*6520*/  @!PT LDS RZ, [RZ] ;  /* 0x00000000fffff984 */ /* 0x000fe20000000800 */
[----:B------:R2:W-:Y:S06]  /*6530*/  MEMBAR.ALL.CTA ;  /* 0x0000000000007992 */ /* 0x0005ec0000008000 */
[----:B--2---:R-:W2:Y:S01]  /*6540*/  FENCE.VIEW.ASYNC.S ;  /* 0x00000000000073c6 */ /* 0x004ea20000000000 */
[----:B------:R-:W1:Y:S08]  /*6550*/  @!P1 LDC R12, c[0x0][0xb20] ;  /* 0x0002c800ff0c9b82 */ /* 0x000e700000000800 */
[----:B------:R-:W1:Y:S01]  /*6560*/  @!P1 LDC R7, c[0x0][0xb0c] ;  /* 0x0002c300ff079b82 */ /* 0x000e620000000800 */
[----:B--2---:R2:W-:Y:S01]  /*6570*/  SYNCS.ARRIVE.TRANS64.RED.A1T0 RZ, [R0+URZ], RZ ;  /* 0x000000ff00ff79a7 */ /* 0x0045e200081004ff */
[----:B----4-:R-:W-:Y:S04]  /*6580*/  LOP3.LUT P4, RZ, R18, 0x1, RZ, 0xc0, !PT ;  /* 0x0000000112ff7812 */ /* 0x010fe8000788c0ff */
[----:B------:R-:W-:Y:S09]  /*6590*/  P2R R107, PR, RZ, 0x10 ;  /* 0x00000010ff6b7803 */ /* 0x000ff20000000000 */
[----:B------:R-:W-:Y:S02]  /*65a0*/  @P4 MOV R44, R16 ;  /* 0x00000010002c4202 */ /* 0x000fe40000000f00 */
[----:B------:R-:W-:Y:S01]  /*65b0*/  @P4 LOP3.LUT R43, R17, 0xffff, RZ, 0xc0, !PT ;  /* 0x0000ffff112b4812 */ /* 0x000fe200078ec0ff */
[----:B--23--:R-:W-:Y:S06]  /*65c0*/  @!P0 BRA `(.L_x_129) ;  /* 0x0000000000a48947 */ /* 0x00cfec0003800000 */
[----:B------:R-:W-:Y:S01]  /*65d0*/  IMAD.HI.U32 R0, R94, R39, RZ ;  /* 0x000000275e007227 */ /* 0x000fe200078e00ff */
[----:B------:R-:W-:Y:S02]  /*65e0*/  ISETP.NE.AND P0, PT, R38, 0x1, PT ;  /* 0x000000012600780c */ /* 0x000fe40003f05270 */
[----:B------:R-:W-:Y:S01]  /*65f0*/  ISETP.NE.AND P2, PT, R40, 0x1, PT ;  /* 0x000000012800780c */ /* 0x000fe20003f45270 */
[----:B------:R-:W-:Y:S01]  /*6600*/  IMAD.HI.U32 R4, R95, R88, RZ ;  /* 0x000000585f047227 */ /* 0x000fe200078e00ff */
[----:B------:R-:W-:Y:S02]  /*6610*/  SHF.R.U32.HI R0, RZ, R93, R0 ;  /* 0x0000005dff007219 */ /* 0x000fe40000011600 */
[----:B------:R-:W-:Y:S01]  /*6620*/  ISETP.NE.AND P3, PT, R42, 0x1, PT ;  /* 0x000000012a00780c */ /* 0x000fe20003f65270 */
[----:B------:R-:W-:Y:S01]  /*6630*/  IMAD.HI.U32 R6, R43, R39, RZ ;  /* 0x000000272b067227 */ /* 0x000fe200078e00ff */
[-C--:B------:R-:W-:Y:S02]  /*6640*/  SHF.R.U32.HI R4, RZ, R89.reuse, R4 ;  /* 0x00000059ff047219 */ /* 0x080fe40000011604 */
[----:B------:R-:W-:Y:S01]  /*6650*/  SEL R0, R94, R0, !P0 ;  /* 0x000000005e007207 */ /* 0x000fe20004000000 */
[----:B------:R-:W-:Y:S01]  /*6660*/  IMAD.HI.U32 R5, R44, R88, RZ ;  /* 0x000000582c057227 */ /* 0x000fe200078e00ff */
[----:B------:R-:W-:Y:S03]  /*6670*/  SEL R4, R95, R4, !P3 ;  /* 0x000000045f047207 */ /* 0x000fe60005800000 */
[-C--:B------:R-:W-:Y:S01]  /*6680*/  IMAD.HI.U32 R3, R0, R36.reuse, RZ ;  /* 0x0000002400037227 */ /* 0x080fe200078e00ff */
[----:B------:R-:W-:Y:S03]  /*6690*/  SHF.R.U32.HI R5, RZ, R89, R5 ;  /* 0x00000059ff057219 */ /* 0x000fe60000011605 */
[----:B------:R-:W-:Y:S01]  /*66a0*/  IMAD.HI.U32 R2, R4, R36, RZ ;  /* 0x0000002404027227 */ /* 0x000fe200078e00ff */
[----:B------:R-:W-:Y:S02]  /*66b0*/  @P2 SHF.R.U32.HI R0, RZ, R37, R3 ;  /* 0x00000025ff002219 */ /* 0x000fe40000011603 */
[----:B------:R-:W-:Y:S02]  /*66c0*/  SHF.R.U32.HI R3, RZ, R93, R6 ;  /* 0x0000005dff037219 */ /* 0x000fe40000011606 */
[----:B------:R-:W-:Y:S01]  /*66d0*/  @P2 SHF.R.U32.HI R4, RZ, R37, R2 ;  /* 0x00000025ff042219 */ /* 0x000fe20000011602 */
[----:B------:R-:W-:Y:S01]  /*66e0*/  IMAD R0, R40, R0, RZ ;  /* 0x0000000028007224 */ /* 0x000fe200078e02ff */
[----:B------:R-:W-:Y:S02]  /*66f0*/  SEL R3, R43, R3, !P0 ;  /* 0x000000032b037207 */ /* 0x000fe40004000000 */
[----:B------:R-:W-:Y:S01]  /*6700*/  SEL R2, R44, R5, !P3 ;  /* 0x000000052c027207 */ /* 0x000fe20005800000 */
[----:B------:R-:W-:Y:S01]  /*6710*/  IMAD R5, R40, R4, RZ ;  /* 0x0000000428057224 */ /* 0x000fe200078e02ff */
[C---:B------:R-:W-:Y:S01]  /*6720*/  ISETP.GE.AND P0, PT, R3.reuse, R0, PT ;  /* 0x000000000300720c */ /* 0x040fe20003f06270 */
[C---:B------:R-:W-:Y:S03]  /*6730*/  IMAD.HI.U32 R0, R3.reuse, R36, RZ ;  /* 0x0000002403007227 */ /* 0x040fe600078e00ff */
[C---:B------:R-:W-:Y:S02]  /*6740*/  ISETP.GE.OR P0, PT, R2.reuse, R5, P0 ;  /* 0x000000050200720c */ /* 0x040fe40000706670 */
[----:B------:R-:W-:Y:S04]  /*6750*/  SHF.R.U32.HI R0, RZ, R37, R0 ;  /* 0x00000025ff007219 */ /* 0x000fe80000011600 */
[C---:B------:R-:W-:Y:S05]  /*6760*/  SEL R6, R3.reuse, R0, !P2 ;  /* 0x0000000003067207 */ /* 0x040fea0005000000 */
        /* <DEDUP_REMOVED lines=14> */
[----:B------:R-:W-:Y:S07]  /*6850*/  IMAD R43, R3, R38, R43 ;  /* 0x00000026032b7224 */ /* 0x000fee00078e022b */
.L_x_129:
[----:B-1----:R-:W-:Y:S01]  /*6860*/  @!P1 ISETP.NE.AND P0, PT, R8, 0x1, PT ;  /* 0x000000010800980c */ /* 0x002fe20003f05270 */
[----:B------:R-:W-:Y:S01]  /*6870*/  @!P1 IMAD.HI.U32 R0, R44, R10, RZ ;  /* 0x0000000a2c009227 */ /* 0x000fe200078e00ff */
[----:B------:R-:W-:Y:S01]  /*6880*/  @!P1 ISETP.NE.AND P2, PT, R7, 0x1, PT ;  /* 0x000000010700980c */ /* 0x000fe20003f45270 */
[----:B------:R-:W-:Y:S01]  /*6890*/  ULOP3.LUT UP0, URZ, UR48, 0x1b0, URZ, 0xc0, !UPT ;  /* 0x000001b030ff7892 */ /* 0x000fe2000f80c0ff */
[----:B------:R-:W-:Y:S01]  /*68a0*/  R2UR UR42, R14 ;  /* 0x000000000e2a72ca */ /* 0x000fe200000e0000 */
[----:B------:R-:W-:Y:S01]  /*68b0*/  @!P1 IMAD.HI.U32 R2, R43, R9, RZ ;  /* 0x000000092b029227 */ /* 0x000fe200078e00ff */
[----:B------:R-:W-:Y:S02]  /*68c0*/  @!P1 SHF.R.U32.HI R0, RZ, R11, R0 ;  /* 0x0000000bff009219 */ /* 0x000fe40000011600 */
[----:B------:R-:W-:Y:S01]  /*68d0*/  R2UR UR41, R15 ;  /* 0x000000000f2972ca */ /* 0x000fe200000e0000 */
[----:B------:R-:W-:Y:S01]  /*68e0*/  VIADD R109, R109, 0x1 ;  /* 0x000000016d6d7836 */ /* 0x000fe20000000000 */
[----:B------:R-:W-:Y:S02]  /*68f0*/  @!P1 SHF.R.U32.HI R2, RZ, R12, R2 ;  /* 0x0000000cff029219 */ /* 0x000fe40000011602 */
[----:B------:R-:W-:Y:S02]  /*6900*/  @!P1 SEL R3, R44, R0, !P2 ;  /* 0x000000002c039207 */ /* 0x000fe40005000000 */
[----:B------:R-:W-:Y:S02]  /*6910*/  @!P1 SEL R2, R43, R2, !P0 ;  /* 0x000000022b029207 */ /* 0x000fe40004000000 */
[----:B------:R-:W-:Y:S01]  /*6920*/  @P4 SHF.R.U32.HI R101, RZ, 0x10, R17 ;  /* 0x00000010ff654819 */ /* 0x000fe20000011611 */
[----:B------:R-:W-:Y:S02]  /*6930*/  USHF.L.U32 UR42, UR42, 0x6, URZ ;  /* 0x000000062a2a7899 */ /* 0x000fe400080006ff */
[----:B------:R-:W-:Y:S02]  /*6940*/  @!P1 IMAD.IADD R0, R2, 0x1, -R3 ;  /* 0x0000000102009824 */ /* 0x000fe400078e0a03 */
[----:B------:R-:W-:Y:S01]  /*6950*/  @!P1 IMAD.IADD R2, R3, 0x1, -R2 ;  /* 0x0000000103029824 */ /* 0x000fe200078e0a02 */
[----:B------:R-:W-:Y:S01]  /*6960*/  USHF.L.U32 UR41, UR41, 0x6, URZ ;  /* 0x0000000629297899 */ /* 0x000fe200080006ff */
[----:B------:R-:W-:Y:S02]  /*6970*/  @!P1 IMAD R44, R0, R7, R44 ;  /* 0x00000007002c9224 */ /* 0x000fe400078e022c */
[----:B------:R-:W-:Y:S01]  /*6980*/  @!P1 IMAD R43, R2, R8, R43 ;  /* 0x00000008022b9224 */ /* 0x000fe200078e022b */
[----:B------:R-:W-:Y:S08]  /*6990*/  BRA.U !UP0, `(.L_x_130) ;  /* 0x0000000108407547 */ /* 0x000ff0000b800000 */
[----:B------:R-:W1:Y:S01]  /*69a0*/  LDCU.64 UR8, c[0x4][0x80] ;  /* 0x01001000ff0877ac */ /* 0x000e620008000a00 */
[----:B------:R-:W-:Y:S01]  /*69b0*/  MOV R3, 0x0 ;  /* 0x0000000000037802 */ /* 0x000fe20000000f00 */
[----:B------:R-:W-:Y:S02]  /*69c0*/  HFMA2 R12, -RZ, RZ, 0, 5.9604644775390625e-08 ;  /* 0x00000001ff0c7431 */ /* 0x000fe400000001ff */
[----:B------:R-:W-:Y:S02]  /*69d0*/  IMAD.MOV.U32 R8, RZ, RZ, 0x70 ;  /* 0x00000070ff087424 */ /* 0x000fe400078e00ff */
[----:B------:R-:W-:Y:S01]  /*69e0*/  IMAD.MOV.U32 R13, RZ, RZ, RZ ;  /* 0x000000ffff0d7224 */ /* 0x000fe200078e00ff */
[----:B------:R-:W2:Y:S01]  /*69f0*/  LDCU.64 UR6, c[0x4][0x88] ;  /* 0x01001100ff0677ac */ /* 0x000ea20008000a00 */
[----:B------:R-:W3:Y:S01]  /*6a00*/  LDC.64 R2, c[0x4][R3] ;  /* 0x0100000003027b82 */ /* 0x000ee20000000a00 */
[----:B------:R-:W4:Y:S01]  /*6a10*/  LDCU.64 UR4, c[0x4][0x8] ;  /* 0x01000100ff0477ac */ /* 0x000f220008000a00 */
[----:B-1----:R-:W-:Y:S01]  /*6a20*/  MOV R5, UR9 ;  /* 0x0000000900057c02 */ /* 0x002fe20008000f00 */
[----:B------:R-:W-:Y:S01]  /*6a30*/  IMAD.U32 R4, RZ, RZ, UR8 ;  /* 0x00000008ff047e24 */ /* 0x000fe2000f8e00ff */
[----:B--2---:R-:W-:Y:S01]  /*6a40*/  MOV R7, UR7 ;  /* 0x0000000700077c02 */ /* 0x004fe20008000f00 */
[----:B------:R-:W-:Y:S01]  /*6a50*/  IMAD.U32 R6, RZ, RZ, UR6 ;  /* 0x00000006ff067e24 */ /* 0x000fe2000f8e00ff */
[----:B----4-:R-:W-:Y:S01]  /*6a60*/  MOV R11, UR5 ;  /* 0x00000005000b7c02 */ /* 0x010fe20008000f00 */
[----:B------:R-:W-:Y:S02]  /*6a70*/  IMAD.U32 R10, RZ, RZ, UR4 ;  /* 0x00000004ff0a7e24 */ /* 0x000fe4000f8e00ff */
[----:B------:R-:W-:Y:S07]  /*6a80*/  LEPC R20, `(.L_x_130) ;  /* 0x000000001014794e */ /* 0x000fee0000000000 */
[----:B---3-5:R-:W-:Y:S05]  /*6a90*/  CALL.ABS.NOINC R2 ;  /* 0x0000000002007343 */ /* 0x028fea0003c00000 */
.L_x_130:
[----:B------:R-:W-:Y:S01]  /*6aa0*/  LOP3.LUT P0, RZ, R106, 0x1b0, RZ, 0xc0, !PT ;  /* 0x000001b06aff7812 */ /* 0x000fe2000780c0ff */
[----:B------:R-:W-:Y:S11]  /*6ab0*/  BSSY.RECONVERGENT B6, `(.L_x_131) ;  /* 0x0000013000067945 */ /* 0x000ff60003800200 */
[----:B------:R-:W-:Y:S01]  /*6ac0*/  @!UPT UIADD3 URZ, UPT, UPT, URZ, URZ, URZ ;  /* 0x000000fffffff290 */ /* 0x000fe2000fffe0ff */
[----:B------:R-:W-:Y:S05]  /*6ad0*/  @!P0 BRA `(.L_x_132) ;  /* 0x0000000000408947 */ /* 0x000fea0003800000 */
        /* <DEDUP_REMOVED lines=16> */
.L_x_132:
[----:B------:R-:W-:Y:S05]  /*6be0*/  BSYNC.RECONVERGENT B6 ;  /* 0x0000000000067941 */ /* 0x000fea0003800200 */
.L_x_131:
[----:B------:R-:W-:Y:S01]  /*6bf0*/  ISETP.NE.U32.AND P3, PT, R86, RZ, PT ;  /* 0x000000ff5600720c */ /* 0x000fe20003f65070 */
[----:B------:R-:W1:Y:S01]  /*6c00*/  LDCU UR4, c[0x0][0x8c8] ;  /* 0x00011900ff0477ac */ /* 0x000e620008000800 */
[----:B------:R-:W-:Y:S02]  /*6c10*/  ISETP.NE.U32.AND P2, PT, R82, RZ, PT ;  /* 0x000000ff5200720c */ /* 0x000fe40003f45070 */
[----:B------:R-:W-:Y:S01]  /*6c20*/  ISETP.NE.AND.EX P3, PT, R87, RZ, PT, P3 ;  /* 0x000000ff5700720c */ /* 0x000fe20003f65330 */
[----:B------:R-:W-:Y:S01]  /*6c30*/  UISETP.NE.U32.AND UP0, UPT, UR44, URZ, UPT ;  /* 0x000000ff2c00728c */ /* 0x000fe2000bf05070 */
[----:B------:R-:W-:Y:S02]  /*6c40*/  PLOP3.LUT P0, PT, PT, PT, PT, 0x8, 0x80 ;  /* 0x000000000080781c */ /* 0x000fe40003f0e170 */
[----:B------:R-:W-:Y:S01]  /*6c50*/  ISETP.NE.AND.EX P2, PT, R83, RZ, PT, P2 ;  /* 0x000000ff5300720c */ /* 0x000fe20003f45320 */
[----:B------:R-:W-:Y:S01]  /*6c60*/  UISETP.NE.AND.EX UP0, UPT, UR45, URZ, UPT, UP0 ;  /* 0x000000ff2d00728c */ /* 0x000fe2000bf05300 */
[----:B-1----:R-:W-:Y:S07]  /*6c70*/  IMAD.U32 R2, RZ, RZ, UR4 ;  /* 0x00000004ff027e24 */ /* 0x002fee000f8e00ff */
[----:B------:R-:W-:Y:S05]  /*6c80*/  @!P3 BRA `(.L_x_133) ;  /* 0x00000000002cb947 */ /* 0x000fea0003800000 */
[----:B------:R-:W-:Y:S01]  /*6c90*/  ISETP.NE.U32.AND P1, PT, R84, RZ, PT ;  /* 0x000000ff5400720c */ /* 0x000fe20003f25070 */
[----:B------:R-:W-:Y:S03]  /*6ca0*/  IMAD.MOV.U32 R92, RZ, RZ, 0x1 ;  /* 0x00000001ff5c7424 */ /* 0x000fe600078e00ff */
[----:B------:R-:W-:Y:S11]  /*6cb0*/  ISETP.NE.AND.EX P1, PT, R85, RZ, PT, P1 ;  /* 0x000000ff5500720c */ /* 0x000ff60003f25310 */
[----:B------:R-:W-:Y:S02]  /*6cc0*/  @!UPT UIADD3 URZ, UPT, UPT, URZ, URZ, URZ ;  /* 0x000000fffffff290 */ /* 0x000fe4000fffe0ff */
[----:B------:R-:W1:Y:S01]  /*6cd0*/  @P1 LDC.64 R4, c[0x0][0x888] ;  /* 0x00022200ff041b82 */ /* 0x000e620000000a00 */
[----:B------:R-:W-:Y:S04]  /*6ce0*/  @P1 IMAD R0, R86, UR36, RZ ;  /* 0x0000002456001c24 */ /* 0x000fe8000f8e02ff */
[----:B-1----:R-:W-:Y:S04]  /*6cf0*/  @P1 IMAD.WIDE R4, R0, 0x4, R4 ;  /* 0x0000000400041825 */ /* 0x002fe800078e0204 */
[----:B------:R-:W-:Y:S01]  /*6d00*/  HFMA2 R0, -RZ, RZ, 0, 5.9604644775390625e-08 ;  /* 0x00000001ff007431 */ /* 0x000fe200000001ff */
[----:B-----5:R1:W5:Y:S04]  /*6d10*/  @P1 LDG.E R46, desc[UR46][R4.64] ;  /* 0x0000002e042e1981 */ /* 0x020368000c1e1900 */
[----:B------:R-:W-:Y:S01]  /*6d20*/  @!P1 PRMT R92, R0, 0x7610, R92 ;  /* 0x00007610005c9816 */ /* 0x000fe2000000005c */
[----:B-1----:R-:W2:Y:S06]  /*6d30*/  @!P1 LDC R46, c[0x0][0x880] ;  /* 0x00022000ff2e9b82 */ /* 0x002eac0000000800 */
.L_x_133:
[----:B------:R-:W-:Y:S05]  /*6d40*/  @!P2 BRA `(.L_x_134) ;  /* 0x000000000020a947 */ /* 0x000fea0003800000 */
[----:B------:R-:W-:Y:S04]  /*6d50*/  ISETP.NE.U32.AND P1, PT, R80, RZ, PT ;  /* 0x000000ff5000720c */ /* 0x000fe80003f25070 */
[----:B------:R-:W-:Y:S11]  /*6d60*/  ISETP.NE.AND.EX P1, PT, R81, RZ, PT, P1 ;  /* 0x000000ff5100720c */ /* 0x000ff60003f25310 */
[----:B------:R-:W-:Y:S02]  /*6d70*/  @!UPT UIADD3 URZ, UPT, UPT, URZ, URZ, URZ ;  /* 0x000000fffffff290 */ /* 0x000fe4000fffe0ff */
[----:B------:R-:W1:Y:S01]  /*6d80*/  @P1 LDC.64 R4, c[0x0][0x8a8] ;  /* 0x00022a00ff041b82 */ /* 0x000e620000000a00 */
[----:B------:R-:W-:Y:S04]  /*6d90*/  @P1 IMAD R0, R82, UR36, RZ ;  /* 0x0000002452001c24 */ /* 0x000fe8000f8e02ff */
[----:B-1----:R-:W-:Y:S05]  /*6da0*/  @P1 IMAD.WIDE R4, R0, 0x4, R4 ;  /* 0x0000000400041825 */ /* 0x002fea00078e0204 */
[----:B-----5:R1:W5:Y:S02]  /*6db0*/  @P1 LDG.E R45, desc[UR46][R4.64] ;  /* 0x0000002e042d1981 */ /* 0x020364000c1e1900 */
[----:B-1----:R-:W3:Y:S02]  /*6dc0*/  @!P1 LDC R45, c[0x0][0x8a0] ;  /* 0x00022800ff2d9b82 */ /* 0x002ee40000000800 */
.L_x_134:
[----:B------:R-:W-:Y:S09]  /*6dd0*/  UISETP.NE.AND UP1, UPT, UR52, URZ, UPT ;  /* 0x000000ff3400728c */ /* 0x000ff2000bf25270 */
[----:B------:R-:W-:Y:S05]  /*6de0*/  BRA.U !UP1, `(.L_x_135) ;  /* 0x0000000109407547 */ /* 0x000fea000b800000 */
[----:B------:R-:W-:Y:S02]  /*6df0*/  ISETP.NE.U32.AND P4, PT, R86, RZ, PT ;  /* 0x000000ff5600720c */ /* 0x000fe40003f85070 */
[----:B------:R-:W-:Y:S02]  /*6e00*/  PLOP3.LUT P0, PT, PT, PT, PT, 0x80, 0x8 ;  /* 0x000000000008781c */ /* 0x000fe40003f0f070 */
[----:B------:R-:W-:Y:S11]  /*6e10*/  ISETP.NE.AND.EX P4, PT, R87, RZ, PT, P4 ;  /* 0x000000ff5700720c */ /* 0x000ff60003f85340 */
[----:B------:R-:W-:Y:S02]  /*6e20*/  @!UPT UIADD3 URZ, UPT, UPT, URZ, URZ, URZ ;  /* 0x000000fffffff290 */ /* 0x000fe4000fffe0ff */
[----:B------:R-:W-:Y:S01]  /*6e30*/  @P4 LOP3.LUT P1, RZ, R92, 0xff, RZ, 0xc0, !PT ;  /* 0x000000ff5cff4812 */ /* 0x000fe2000782c0ff */
[----:B------:R-:W1:Y:S03]  /*6e40*/  @P4 LDC.64 R4, c[0x0][0x888] ;  /* 0x00022200ff044b82 */ /* 0x000e660000000a00 */
[----:B------:R-:W-:Y:S02]  /*6e50*/  @P4 PLOP3.LUT P0, PT, P1, PT, PT, 0x80, 0x8 ;  /* 0x000000000008481c */ /* 0x000fe40000f0f070 */
[----:B--2--5:R-:W-:Y:S04]  /*6e60*/  @P4 FSETP.NEU.AND P1, PT, R46, RZ, PT ;  /* 0x000000ff2e00420b */ /* 0x024fe80003f2d000 */
[----:B------:R-:W-:Y:S02]  /*6e70*/  @P4 SEL R0, RZ, 0xffffffff, P1 ;  /* 0xffffffffff004807 */ /* 0x000fe40000800000 */
[----:B-1----:R-:W-:Y:S04]  /*6e80*/  @P4 ISETP.NE.U32.AND P2, PT, R4, RZ, PT ;  /* 0x000000ff0400420c */ /* 0x002fe80003f45070 */
[----:B------:R-:W-:Y:S04]  /*6e90*/  @P4 ISETP.NE.AND.EX P2, PT, R5, RZ, PT, P2 ;  /* 0x000000ff0500420c */ /* 0x000fe80003f45320 */
[----:B------:R-:W-:Y:S02]  /*6ea0*/  @!P0 SEL R0, RZ, 0xffffffff, P2 ;  /* 0xffffffffff008807 */ /* 0x000fe40001000000 */
[----:B------:R-:W-:Y:S02]  /*6eb0*/  @!P4 FSETP.EQ.AND P0, PT, R46, RZ, PT ;  /* 0x000000ff2e00c20b */ /* 0x000fe40003f02000 */
[----:B------:R-:W-:Y:S04]  /*6ec0*/  @P4 LOP3.LUT R0, R0, 0x1, RZ, 0xc0, !PT ;  /* 0x0000000100004812 */ /* 0x000fe800078ec0ff */
[----:B------:R-:W-:Y:S11]  /*6ed0*/  @P4 ISETP.EQ.U32.AND P0, PT, R0, 0x1, PT ;  /* 0x000000010000480c */ /* 0x000ff60003f02070 */
[----:B------:R-:W-:Y:S02]  /*6ee0*/  @!UPT UIADD3 URZ, UPT, UPT, URZ, URZ, URZ ;  /* 0x000000fffffff290 */ /* 0x000fe4000fffe0ff */
.L_x_135:
[----:B------:R-:W-:Y:S05]  /*6ef0*/  BRA.U !UP0, `(.L_x_136) ;  /* 0x0000000108507547 */ /* 0x000fea000b800000 */
[----:B------:R-:W-:Y:S02]  /*6f00*/  VIADD R0, R99, UR41 ;  /* 0x0000002963007c36 */ /* 0x000fe40008000000 */
[C---:B------:R-:W-:Y:S03]  /*6f10*/  VIADD R2, R105.reuse, UR42 ;  /* 0x0000002a69027c36 */ /* 0x040fe60008000000 */
[----:B------:R-:W-:Y:S01]  /*6f20*/  ISETP.GE.AND P2, PT, R0, UR51, PT ;  /* 0x0000003300007c0c */ /* 0x000fe2000bf46270 */
[----:B------:R-:W-:Y:S03]  /*6f30*/  IMAD.U32 R0, RZ, RZ, UR42 ;  /* 0x0000002aff007e24 */ /* 0x000fe6000f8e00ff */
[----:B------:R-:W-:Y:S11]  /*6f40*/  ISETP.GE.OR P2, PT, R2, UR50, P2 ;  /* 0x0000003202007c0c */ /* 0x000ff60009746670 */
[----:B------:R-:W-:Y:S02]  /*6f50*/  @!UPT UIADD3 URZ, UPT, UPT, URZ, URZ, URZ ;  /* 0x000000fffffff290 */ /* 0x000fe4000fffe0ff */
[----:B------:R-:W-:Y:S01]  /*6f60*/  @!P2 IADD3 R4, P1, PT, R105, UR42, RZ ;  /* 0x0000002a6904ac10 */ /* 0x000fe2000ff3e0ff */
[----:B------:R-:W1:Y:S01]  /*6f70*/  @!P2 LDC.64 R2, c[0x0][0x8d0] ;  /* 0x00023400ff02ab82 */ /* 0x000e620000000a00 */
[----:B------:R-:W-:Y:S02]  /*6f80*/  VOTEU.ALL UP0, P2 ;  /* 0x0000000000ff7886 */ /* 0x000fe40001000000 */
[----:B------:R-:W-:Y:S03]  /*6f90*/  @!P2 LEA.HI.X.SX32 R5, R0, RZ, 0x1, P1 ;  /* 0x000000ff0005a211 */ /* 0x000fe600008f0eff */
[----:B------:R-:W-:Y:S06]  /*6fa0*/  @!UP0 USHF.R.S32.HI UR4, URZ, 0x1f, UR36 ;  /* 0x0000001fff048899 */ /* 0x000fec0008011424 */
[C---:B-1----:R-:W-:Y:S02]  /*6fb0*/  @!P2 IMAD R0, R2.reuse, UR4, RZ ;  /* 0x000000040200ac24 */ /* 0x042fe4000f8e02ff */
[----:B------:R-:W-:Y:S04]  /*6fc0*/  @!P2 IMAD.WIDE.U32 R4, R2, UR36, R4 ;  /* 0x000000240204ac25 */ /* 0x000fe8000f8e0004 */
[----:B------:R-:W-:Y:S01]  /*6fd0*/  @!P2 IMAD R0, R3, UR36, R0 ;  /* 0x000000240300ac24 */ /* 0x000fe2000f8e0200 */
[----:B------:R-:W-:Y:S04]  /*6fe0*/  @!P2 IADD3 R2, P1, PT, R4, UR44, RZ ;  /* 0x0000002c0402ac10 */ /* 0x000fe8000ff3e0ff */
[--C-:B------:R-:W-:Y:S02]  /*6ff0*/  @!P2 IADD3.X R3, PT, PT, R5, UR45, R0.reuse, P1, !PT ;  /* 0x0000002d0503ac10 */ /* 0x100fe40008ffe400 */
[----:B------:R-:W-:Y:S06]  /*7000*/  PRMT R0, RZ, 0x7610, R0 ;  /* 0x00007610ff007816 */ /* 0x000fec0000000000 */
[----:B------:R-:W4:Y:S02]  /*7010*/  @!P2 LDG.E.U8 R0, desc[UR46][R2.64] ;  /* 0x0000002e0200a981 */ /* 0x000f24000c1e1100 */
[----:B----4-:R-:W-:Y:S05]  /*7020*/  F2FP.F16.E4M3.UNPACK_B R2, R0 ;  /* 0x00000000ff02723e */ /* 0x010fea00020006ff */
[----:B------:R-:W-:Y:S07]  /*7030*/  HADD2.F32 R2, -RZ, R2.H0_H0 ;  /* 0x20000002ff027230 */ /* 0x000fee0000004100 */
.L_x_136:
[----:B------:R-:W-:Y:S01]  /*7040*/  @!P0 SHF.L.U32 R0, R102, 0x1f, RZ ;  /* 0x0000001f66008819 */ /* 0x000fe200000006ff */
[----:B------:R-:W-:Y:S01]  /*7050*/  BSSY B1, `(.L_x_137) ;  /* 0x000002e000017945 */ /* 0x000fe20003800000 */
[C---:B------:R-:W-:Y:S01]  /*7060*/  LEA R108, R78.reuse, UR49, 0x3 ;  /* 0x000000314e6c7c11 */ /* 0x040fe2000f8e18ff */
[----:B------:R-:W-:Y:S01]  /*7070*/  IMAD R22, R78, 0x20, R79 ;  /* 0x000000204e167824 */ /* 0x000fe200078e024f */
[----:B------:R-:W1:Y:S01]  /*7080*/  @!P0 SYNCS.PHASECHK.TRANS64.TRYWAIT P1, [UR49+0x240], R0 ;  /* 0x00024000ff0085a7 */ /* 0x000e620008021131 */
[----:B------:R-:W-:Y:S02]  /*7090*/  SHF.L.U32 R4, R104, 0x1f, RZ ;  /* 0x0000001f68047819 */ /* 0x000fe400000006ff */
[----:B------:R-:W-:Y:S02]  /*70a0*/  CS2R R18, SRZ ;  /* 0x0000000000127805 */ /* 0x000fe4000001ff00 */
[----:B------:R-:W-:Y:S02]  /*70b0*/  PLOP3.LUT P5, PT, PT, PT, PT, 0x8, 0x80 ;  /* 0x000000000080781c */ /* 0x000fe40003fae170 */
[----:B------:R-:W-:Y:S02]  /*70c0*/  CS2R R16, SRZ ;  /* 0x0000000000107805 */ /* 0x000fe4000001ff00 */
[----:B------:R-:W-:Y:S02]  /*70d0*/  CS2R R58, SRZ ;  /* 0x00000000003a7805 */ /* 0x000fe4000001ff00 */
[----:B------:R-:W-:Y:S01]  /*70e0*/  CS2R R56, SRZ ;  /* 0x0000000000387805 */ /* 0x000fe2000001ff00 */
[----:B------:R4:W2:Y:S01]  /*70f0*/  SYNCS.PHASECHK.TRANS64.TRYWAIT P4, [R108+URZ+0x280], R4 ;  /* 0x000280046c0075a7 */ /* 0x0008a200080811ff */
[----:B-1----:R-:W-:Y:S01]  /*7100*/  @!P0 PLOP3.LUT P5, PT, P1, PT, PT, 0x8, 0x80 ;  /* 0x000000000080881c */ /* 0x002fe20000fae170 */
[----:B------:R-:W-:Y:S01]  /*7110*/  @!UPT UIADD3 URZ, UPT, UPT, URZ, URZ, URZ ;  /* 0x000000fffffff290 */ /* 0x000fe2000fffe0ff */
[----:B----4-:R-:W-:Y:S11]  /*7120*/  @P0 BRA `(.L_x_138) ;  /* 0x0000000000800947 */ /* 0x010ff60003800000 */
[----:B------:R-:W-:Y:S01]  /*7130*/  ISETP.NE.U32.AND P0, PT, RZ, UR38, PT ;  /* 0x00000026ff007c0c */ /* 0x000fe2000bf05070 */
[----:B------:R-:W-:Y:S01]  /*7140*/  BSSY B0, `(.L_x_139) ;  /* 0x0000012000007945 */ /* 0x000fe20003800000 */
[----:B--2--5:R-:W-:Y:S02]  /*7150*/  FSETP.NEU.AND P2, PT, R46, RZ, PT ;  /* 0x000000ff2e00720b */ /* 0x024fe40003f4d000 */
[----:B------:R-:W-:Y:S02]  /*7160*/  CS2R R58, SRZ ;  /* 0x00000000003a7805 */ /* 0x000fe4000001ff00 */
[----:B------:R-:W-:Y:S02]  /*7170*/  ISETP.NE.AND.EX P0, PT, RZ, UR39, PT, P0 ;  /* 0x00000027ff007c0c */ /* 0x000fe4000bf05300 */
[----:B------:R-:W-:Y:S02]  /*7180*/  CS2R R56, SRZ ;  /* 0x0000000000387805 */ /* 0x000fe4000001ff00 */
[----:B------:R-:W-:Y:S02]  /*7190*/  LOP3.LUT P1, RZ, R92, 0xff, RZ, 0xc0, !PT ;  /* 0x000000ff5cff7812 */ /* 0x000fe4000782c0ff */
[----:B------:R-:W-:Y:S02]  /*71a0*/  CS2R R18, SRZ ;  /* 0x0000000000127805 */ /* 0x000fe4000001ff00 */
[----:B------:R-:W-:Y:S02]  /*71b0*/  SEL R0, RZ, 0xffffffff, P2 ;  /* 0xffffffffff007807 */ /* 0x000fe40001000000 */
[----:B------:R-:W-:Y:S02]  /*71c0*/  CS2R R16, SRZ ;  /* 0x0000000000107805 */ /* 0x000fe4000001ff00 */
[----:B------:R-:W-:Y:S04]  /*71d0*/  SEL R3, RZ, 0xffffffff, P0 ;  /* 0xffffffffff037807 */ /* 0x000fe80000000000 */
[----:B------:R-:W-:Y:S04]  /*71e0*/  @P3 SEL R0, R3, R0, !P1 ;  /* 0x0000000003003207 */ /* 0x000fe80004800000 */
[----:B------:R-:W-:Y:S04]  /*71f0*/  LOP3.LUT R0, R0, 0x1, RZ, 0xc0, !PT ;  /* 0x0000000100007812 */ /* 0x000fe800078ec0ff */
[----:B------:R-:W-:Y:S01]  /*7200*/  ISETP.NE.U32.AND P0, PT, R0, 0x1, PT ;  /* 0x000000010000780c */ /* 0x000fe20003f05070 */
[----:B------:R-:W-:Y:S01]  /*7210*/  @!UPT UIADD3 URZ, UPT, UPT, URZ, URZ, URZ ;  /* 0x000000fffffff290 */ /* 0x000fe2000fffe0ff */
[----:B------:R-:W-:Y:S11]  /*7220*/  @!P5 BRA `(.L_x_140) ;  /* 0x00000000000cd947 */ /* 0x000ff60003800000 */
[----:B------:R-:W-:Y:S04]  /*7230*/  SHF.L.U32 R3, R102, 0x1f, RZ ;  /* 0x0000001f66037819 */ /* 0x000fe800000006ff */
[----:B------:R-:W1:Y:S02]  /*7240*/  SYNCS.PHASECHK.TRANS64.TRYWAIT P1, [UR49+0x240], R3 ;  /* 0x00024003ff0075a7 */ /* 0x000e640008021131 */
[----:B-1----:R-:W-:Y:S05]  /*7250*/  @!P1 BRA `(.L_x_141) ;  /* 0x0000002000909947 */ /* 0x002fea0003800000 */
.L_x_140:
[----:B------:R-:W-:Y:S05]  /*7260*/  BSYNC B0 ;  /* 0x0000000000007941 */ /* 0x000fea0003800000 */
.L_x_139:
[----:B------:R4:W2:Y:S01]  /*7270*/  @P0 LDS.128 R56, [R98+UR49+0x400] ;  /* 0x0004003162380984 */ /* 0x0008a20008000c00 */
[----:B------:R-:W-:Y:S01]  /*7280*/  UIADD3 UR4, UPT, UPT, UR49, 0x248, URZ ;  /* 0x0000024831047890 */ /* 0x000fe2000fffe0ff */
[----:B------:R-:W-:Y:S02]  /*7290*/  LOP3.LUT R102, R102, 0x1, RZ, 0x3c, !PT ;  /* 0x0000000166667812 */ /* 0x000fe400078e3cff */
[----:B------:R4:W1:Y:S01]  /*72a0*/  @P0 LDS.128 R16, [R97+0x10] ;  /* 0x0000100061100984 */ /* 0x0008620000000c00 */
[----:B------:R-:W-:Y:S01]  /*72b0*/  UPRMT UR4, UR37, 0x654, UR4 ;  /* 0x0000065425047896 */ /* 0x000fe20008000004 */
[----:B------:R-:W-:Y:S01]  /*72c0*/  @!PT LDS RZ, [RZ] ;  /* 0x00000000fffff984 */ /* 0x000fe20000000800 */
[----:B------:R-:W-:Y:S01]  /*72d0*/  @!PT LDS RZ, [RZ] ;  /* 0x00000000fffff984 */ /* 0x000fe20000000800 */
[----:B------:R-:W-:Y:S01]  /*72e0*/  @!PT LDS RZ, [RZ] ;  /* 0x00000000fffff984 */ /* 0x000fe20000000800 */
[----:B------:R-:W-:Y:S01]  /*72f0*/  @!PT LDS RZ, [RZ] ;  /* 0x00000000fffff984 */ /* 0x000fe20000000800 */
[----:B------:R5:W-:Y:S06]  /*7300*/  MEMBAR.ALL.CTA ;  /* 0x0000000000007992 */ /* 0x000bec0000008000 */
[----:B-----5:R-:W5:Y:S02]  /*7310*/  FENCE.VIEW.ASYNC.S ;  /* 0x00000000000073c6 */ /* 0x020f640000000000 */
[----:B-----5:R-:W-:Y:S03]  /*7320*/  SYNCS.ARRIVE.TRANS64.RED.A1T0 RZ, [UR4], RZ ;  /* 0x000000ffffff79a7 */ /* 0x020fe60008100404 */
.L_x_138:
[----:B------:R-:W-:Y:S05]  /*7330*/  BSYNC B1 ;  /* 0x0000000000017941 */ /* 0x000fea0003800000 */
.L_x_137:
[----:B-1----:R-:W-:Y:S04]  /*7340*/  SHF.R.U32.HI R0, RZ, 0x15, R22 ;  /* 0x00000015ff007819 */ /* 0x002fe80000011616 */
[----:B------:R-:W-:Y:S01]  /*7350*/  LOP3.LUT P0, RZ, R0, 0x3, R100, 0x48, !PT ;  /* 0x0000000300ff7812 */ /* 0x000fe20007804864 */
[----:B------:R-:W-:Y:S01]  /*7360*/  @!UPT UIADD3 URZ, UPT, UPT, URZ, URZ, URZ ;  /* 0x000000fffffff290 */ /* 0x000fe2000fffe0ff */
[----:B--2---:R-:W-:Y:S11]  /*7370*/  @P4 BRA `(.L_x_142) ;  /* 0x0000000000084947 */ /* 0x004ff60003800000 */
[----:B------:R-:W1:Y:S02]  /*7380*/  SYNCS.PHASECHK.TRANS64.TRYWAIT P1, [R108+URZ+0x280], R4 ;  /* 0x000280046c0075a7 */ /* 0x000e6400080211ff */
[----:B-1----:R-:W-:Y:S05]  /*7390*/  @!P1 BRA `(.L_x_143) ;  /* 0x0000002000589947 */ /* 0x002fea0003800000 */
.L_x_142:
[----:B------:R-:W-:Y:S05]  /*73a0*/  @!P0 BRA `(.L_x_144) ;  /* 0x0000000000408947 */ /* 0x000fea0003800000 */
[----:B------:R-:W2:Y:S01]  /*73b0*/  LDCU.64 UR8, c[0x4][0x70] ;  /* 0x01000e00ff0877ac */ /* 0x000ea20008000a00 */
[----:B------:R-:W-:Y:S01]  /*73c0*/  MOV R15, 0x0 ;  /* 0x00000000000f7802 */ /* 0x000fe20000000f00 */
[----:B------:R-:W-:Y:S02]  /*73d0*/  HFMA2 R12, -RZ, RZ, 0, 5.9604644775390625e-08 ;  /* 0x00000001ff0c7431 */ /* 0x000fe400000001ff */
[----:B------:R-:W-:Y:S02]  /*73e0*/  IMAD.MOV.U32 R8, RZ, RZ, 0x192 ;  /* 0x00000192ff087424 */ /* 0x000fe400078e00ff */
[----:B------:R-:W-:Y:S01]  /*73f0*/  IMAD.MOV.U32 R13, RZ, RZ, RZ ;  /* 0x000000ffff0d7224 */ /* 0x000fe200078e00ff */
[----:B------:R-:W3:Y:S01]  /*7400*/  LDCU.64 UR6, c[0x4][0x78] ;  /* 0x01000f00ff0677ac */ /* 0x000ee20008000a00 */
[----:B------:R-:W4:Y:S01]  /*7410*/  LDC.64 R14, c[0x4][R15] ;  /* 0x010000000f0e7b82 */ /* 0x000f220000000a00 */
[----:B------:R-:W3:Y:S01]  /*7420*/  LDCU.64 UR4, c[0x4][0x10] ;  /* 0x01000200ff0477ac */ /* 0x000ee20008000a00 */
[----:B--2---:R-:W-:Y:S01]  /*7430*/  MOV R5, UR9 ;  /* 0x0000000900057c02 */ /* 0x004fe20008000f00 */
[----:B-1----:R-:W-:Y:S01]  /*7440*/  IMAD.U32 R4, RZ, RZ, UR8 ;  /* 0x00000008ff047e24 */ /* 0x002fe2000f8e00ff */
[----:B---3--:R-:W-:Y:S01]  /*7450*/  MOV R7, UR7 ;  /* 0x0000000700077c02 */ /* 0x008fe20008000f00 */
[----:B------:R-:W-:Y:S01]  /*7460*/  IMAD.U32 R6, RZ, RZ, UR6 ;  /* 0x00000006ff067e24 */ /* 0x000fe2000f8e00ff */
[----:B------:R-:W-:Y:S01]  /*7470*/  MOV R11, UR5 ;  /* 0x00000005000b7c02 */ /* 0x000fe20008000f00 */
[----:B------:R-:W-:Y:S02]  /*7480*/  IMAD.U32 R10, RZ, RZ, UR4 ;  /* 0x00000004ff0a7e24 */ /* 0x000fe4000f8e00ff */
[----:B------:R-:W-:Y:S07]  /*7490*/  LEPC R20, `(.L_x_144) ;  /* 0x000000001014794e */ /* 0x000fee0000000000 */
[----:B----45:R-:W-:Y:S05]  /*74a0*/  CALL.ABS.NOINC R14 ;  /* 0x000000000e007343 */ /* 0x030fea0003c00000 */
.L_x_144:
[----:B------:R-:W-:Y:S01]  /*74b0*/  LOP3.LUT P0, RZ, R96, 0x60, RZ, 0xc0, !PT ;  /* 0x0000006060ff7812 */ /* 0x000fe2000780c0ff */
[----:B------:R-:W-:Y:S05]  /*74c0*/  WARPSYNC.ALL ;  /* 0x0000000000007948 */ /* 0x000fea0003800000 */
[----:B------:R-:W-:Y:S01]  /*74d0*/  R2UR UR4, R22 ;  /* 0x00000000160472ca */ /* 0x000fe200000e0000 */
[----:B------:R-:W-:Y:S01]  /*74e0*/  BSSY.RECONVERGENT B0, `(.L_x_145) ;  /* 0x000009b000007945 */ /* 0x000fe20003800200 */
[-C--:B------:R-:W-:Y:S02]  /*74f0*/  F2FP.F16.E4M3.UNPACK_B R6, R56.reuse ;  /* 0x00000038ff06723e */ /* 0x080fe400020006ff */
[----:B------:R-:W-:Y:S02]  /*7500*/  F2FP.F16.E4M3.UNPACK_B R5, R56.H1 ;  /* 0x00000038ff05723e */ /* 0x000fe400030006ff */
[----:B-1----:R-:W-:Y:S01]  /*7510*/  F2FP.F16.E4M3.UNPACK_B R4, R57 ;  /* 0x00000039ff04723e */ /* 0x002fe200020006ff */
[--C-:B------:R-:W-:Y:S01]  /*7520*/  HADD2.F32 R47, -RZ, R6.reuse.H0_H0 ;  /* 0x20000006ff2f7230 */ /* 0x100fe20000004100 */
[-C--:B------:R-:W-:Y:S01]  /*7530*/  F2FP.F16.E4M3.UNPACK_B R64, R16.reuse ;  /* 0x00000010ff40723e */ /* 0x080fe200020006ff */
[----:B------:R-:W-:Y:S01]  /*7540*/  HADD2.F32 R48, -RZ, R6.H1_H1 ;  /* 0x30000006ff307230 */ /* 0x000fe20000004100 */
[----:B------:R-:W-:Y:S01]  /*7550*/  F2FP.F16.E4M3.UNPACK_B R66, R16.H1 ;  /* 0x00000010ff42723e */ /* 0x000fe200030006ff */
        /* <DEDUP_REMOVED lines=13> */
[----:B------:R-:W1:Y:S01]  /*7630*/  LDTM.x32 R4, tmem[UR4] ;  /* 0x00000004000479ee */ /* 0x000e6200082c0000 */
[----:B------:R-:W-:Y:S01]  /*7640*/  NOP ;  /* 0x0000000000007918 */ /* 0x000fe20000000000 */
[----:B------:R-:W-:Y:S01]  /*7650*/  IADD3 R108, PT, PT, R108, 0x2a0, RZ ;  /* 0x000002a06c6c7810 */ /* 0x000fe20007ffe0ff */
[--C-:B------:R-:W-:Y:S01]  /*7660*/  HADD2.F32 R75, -RZ, R0.reuse.H0_H0 ;  /* 0x20000000ff4b7230 */ /* 0x100fe20000004100 */
[-C--:B------:R-:W-:Y:S01]  /*7670*/  F2FP.F16.E4M3.UNPACK_B R56, R58.reuse ;  /* 0x0000003aff38723e */ /* 0x080fe200020006ff */
[----:B------:R-:W-:Y:S01]  /*7680*/  HADD2.F32 R76, -RZ, R0.H1_H1 ;  /* 0x30000000ff4c7230 */ /* 0x000fe20000004100 */
[----:B------:R-:W-:Y:S01]  /*7690*/  LOP3.LUT R108, R108, 0xfefffff8, RZ, 0xc0, !PT ;  /* 0xfefffff86c6c7812 */ /* 0x000fe200078ec0ff */
[----:B------:R-:W-:Y:S01]  /*76a0*/  HADD2.F32 R67, -RZ, R68.H0_H0 ;  /* 0x20000044ff437230 */ /* 0x000fe20000004100 */
[-C--:B------:R-:W-:Y:S01]  /*76b0*/  F2FP.F16.E4M3.UNPACK_B R60, R59.reuse ;  /* 0x0000003bff3c723e */ /* 0x080fe200020006ff */
[--C-:B------:R-:W-:Y:S01]  /*76c0*/  HADD2.F32 R55, -RZ, R56.reuse.H0_H0 ;  /* 0x20000038ff377230 */ /* 0x100fe20000004100 */
[----:B-1----:R1:W-:Y:S01]  /*76d0*/  SYNCS.ARRIVE.TRANS64.RED.A1T0 RZ, [R108+URZ], RZ ;  /* 0x000000ff6cff79a7 */ /* 0x0023e200081004ff */
[----:B------:R-:W-:Y:S01]  /*76e0*/  HADD2.F32 R56, -RZ, R56.H1_H1 ;  /* 0x30000038ff387230 */ /* 0x000fe20000004100 */
[----:B------:R-:W-:Y:S01]  /*76f0*/  F2FP.F16.E4M3.UNPACK_B R62, R59.H1 ;  /* 0x0000003bff3e723e */ /* 0x000fe200030006ff */
[--C-:B------:R-:W-:Y:S01]  /*7700*/  HADD2.F32 R59, -RZ, R60.reuse.H0_H0 ;  /* 0x2000003cff3b7230 */ /* 0x100fe20000004100 */
[----:B------:R-:W-:Y:S01]  /*7710*/  F2FP.F16.E4M3.UNPACK_B R57, R57.H1 ;  /* 0x00000039ff39723e */ /* 0x000fe200030006ff */
[----:B------:R-:W-:Y:S01]  /*7720*/  HADD2.F32 R60, -RZ, R60.H1_H1 ;  /* 0x3000003cff3c7230 */ /* 0x000fe20000004100 */
[----:B------:R-:W-:Y:S01]  /*7730*/  F2FP.F16.E4M3.UNPACK_B R58, R58.H1 ;  /* 0x0000003aff3a723e */ /* 0x000fe200030006ff */
[----:B------:R-:W-:Y:S01]  /*7740*/  HADD2.F32 R68, -RZ, R68.H1_H1 ;  /* 0x30000044ff447230 */ /* 0x000fe20000004100 */
[----:B------:R-:W-:Y:S01]  /*7750*/  IADD3 R78, PT, PT, R78, 0x1, RZ ;  /* 0x000000014e4e7810 */ /* 0x000fe20007ffe0ff */
[--C-:B------:R-:W-:Y:S02]  /*7760*/  HADD2.F32 R71, -RZ, R72.reuse.H0_H0 ;  /* 0x20000048ff477230 */ /* 0x100fe40000004100 */
[----:B------:R-:W-:Y:S02]  /*7770*/  HADD2.F32 R72, -RZ, R72.H1_H1 ;  /* 0x30000048ff487230 */ /* 0x000fe40000004100 */
[----:B------:R-:W-:Y:S02]  /*7780*/  HADD2.F32 R74, -RZ, R3.H1_H1 ;  /* 0x30000003ff4a7230 */ /* 0x000fe40000004100 */
[C-C-:B---3-5:R-:W-:Y:S01]  /*7790*/  FFMA R4, R45.reuse, R4, R2.reuse ;  /* 0x000000042d047223 */ /* 0x168fe20000000002 */
[C-C-:B------:R-:W-:Y:S01]  /*77a0*/  FFMA R5, R45.reuse, R5, R2.reuse ;  /* 0x000000052d057223 */ /* 0x140fe20000000002 */
        /* <DEDUP_REMOVED lines=29> */
[----:B------:R-:W-:Y:S01]  /*7980*/  FFMA R2, R45, R35, R2 ;  /* 0x000000232d027223 */ /* 0x000fe20000000002 */
[C---:B------:R-:W-:Y:S01]  /*7990*/  FFMA R4, R46.reuse, R47, R4 ;  /* 0x0000002f2e047223 */ /* 0x040fe20000000004 */
[C---:B------:R-:W-:Y:S01]  /*79a0*/  FFMA R5, R46.reuse, R48, R5 ;  /* 0x000000302e057223 */ /* 0x040fe20000000005 */
[--C-:B------:R-:W-:Y:S02]  /*79b0*/  HADD2.F32 R53, -RZ, R57.reuse.H0_H0 ;  /* 0x20000039ff357230 */ /* 0x100fe40000004100 */
[C---:B------:R-:W-:Y:S01]  /*79c0*/  FFMA R6, R46.reuse, R49, R6 ;  /* 0x000000312e067223 */ /* 0x040fe20000000006 */
[----:B------:R-:W-:Y:S02]  /*79d0*/  HADD2.F32 R54, -RZ, R57.H1_H1 ;  /* 0x30000039ff367230 */ /* 0x000fe40000004100 */
[C---:B------:R-:W-:Y:S01]  /*79e0*/  FFMA R7, R46.reuse, R50, R7 ;  /* 0x000000322e077223 */ /* 0x040fe20000000007 */
[C---:B------:R-:W-:Y:S01]  /*79f0*/  FFMA R8, R46.reuse, R51, R8 ;  /* 0x000000332e087223 */ /* 0x040fe20000000008 */
[C---:B------:R-:W-:Y:S01]  /*7a00*/  FFMA R9, R46.reuse, R52, R9 ;  /* 0x000000342e097223 */ /* 0x040fe20000000009 */
[--C-:B------:R-:W-:Y:S02]  /*7a10*/  HADD2.F32 R57, -RZ, R58.reuse.H0_H0 ;  /* 0x2000003aff397230 */ /* 0x100fe40000004100 */
[C---:B------:R-:W-:Y:S01]  /*7a20*/  FFMA R10, R46.reuse, R53, R10 ;  /* 0x000000352e0a7223 */ /* 0x040fe2000000000a */
[----:B------:R-:W-:Y:S01]  /*7a30*/  F2FP.SATFINITE.RELU.E4M3.F32.PACK_AB_MERGE_C R6, R7, R6, RZ ;  /* 0x000000060706723e */ /* 0x000fe200048078ff */
[----:B------:R-:W-:Y:S02]  /*7a40*/  HADD2.F32 R58, -RZ, R58.H1_H1 ;  /* 0x3000003aff3a7230 */ /* 0x000fe40000004100 */
[C---:B------:R-:W-:Y:S01]  /*7a50*/  FFMA R11, R46.reuse, R54, R11 ;  /* 0x000000362e0b7223 */ /* 0x040fe2000000000b */
[C---:B------:R-:W-:Y:S01]  /*7a60*/  FFMA R12, R46.reuse, R55, R12 ;  /* 0x000000372e0c7223 */ /* 0x040fe2000000000c */
[----:B------:R-:W-:Y:S01]  /*7a70*/  F2FP.SATFINITE.RELU.E4M3.F32.PACK_AB_MERGE_C R4, R5, R4, R6 ;  /* 0x000000040504723e */ /* 0x000fe20004807806 */
        /* <DEDUP_REMOVED lines=19> */
[C---:B------:R-:W-:Y:S01]  /*7bb0*/  FFMA R26, R46.reuse, R69, R26 ;  /* 0x000000452e1a7223 */ /* 0x040fe2000000001a */
[C---:B------:R-:W-:Y:S01]  /*7bc0*/  FFMA R27, R46.reuse, R70, R27 ;  /* 0x000000462e1b7223 */ /* 0x040fe2000000001b */
[C---:B------:R-:W-:Y:S01]  /*7bd0*/  FFMA R24, R46.reuse, R71, R24 ;  /* 0x000000472e187223 */ /* 0x040fe20000000018 */
[C---:B------:R-:W-:Y:S01]  /*7be0*/  FFMA R25, R46.reuse, R72, R25 ;  /* 0x000000482e197223 */ /* 0x040fe20000000019 */
[--C-:B------:R-:W-:Y:S02]  /*7bf0*/  HADD2.F32 R32, -RZ, R77.reuse.H0_H0 ;  /* 0x2000004dff207230 */ /* 0x100fe40000004100 */
[C---:B------:R-:W-:Y:S01]  /*7c00*/  FFMA R30, R46.reuse, R73, R30 ;  /* 0x000000492e1e7223 */ /* 0x040fe2000000001e */
[----:B------:R-:W-:Y:S02]  /*7c10*/  HADD2.F32 R33, -RZ, R77.H1_H1 ;  /* 0x3000004dff217230 */ /* 0x000fe40000004100 */
[C---:B------:R-:W-:Y:S01]  /*7c20*/  FFMA R31, R46.reuse, R74, R31 ;  /* 0x0000004a2e1f7223 */ /* 0x040fe2000000001f */
[----:B------:R-:W-:Y:S01]  /*7c30*/  F2FP.SATFINITE.RELU.E4M3.F32.PACK_AB_MERGE_C R10, R11, R10, RZ ;  /* 0x0000000a0b0a723e */ /* 0x000fe200048078ff */
[C---:B------:R-:W-:Y:S01]  /*7c40*/  FFMA R28, R46.reuse, R75, R28 ;  /* 0x0000004b2e1c7223 */ /* 0x040fe2000000001c */
[----:B------:R-:W-:Y:S01]  /*7c50*/  F2FP.SATFINITE.RELU.E4M3.F32.PACK_AB_MERGE_C R14, R15, R14, RZ ;  /* 0x0000000e0f0e723e */ /* 0x000fe200048078ff */
[C---:B------:R-:W-:Y:S01]  /*7c60*/  FFMA R29, R46.reuse, R76, R29 ;  /* 0x0000004c2e1d7223 */ /* 0x040fe2000000001d */
[----:B------:R-:W-:Y:S01]  /*7c70*/  F2FP.SATFINITE.RELU.E4M3.F32.PACK_AB_MERGE_C R7, R19, R18, RZ ;  /* 0x000000121307723e */ /* 0x000fe200048078ff */
[C---:B------:R-:W-:Y:S01]  /*7c80*/  FFMA R34, R46.reuse, R32, R34 ;  /* 0x000000202e227223 */ /* 0x040fe20000000022 */
[----:B------:R-:W-:Y:S01]  /*7c90*/  F2FP.SATFINITE.RELU.E4M3.F32.PACK_AB_MERGE_C R22, R23, R22, RZ ;  /* 0x000000161716723e */ /* 0x000fe200048078ff */
[----:B------:R-:W-:Y:S01]  /*7ca0*/  FFMA R2, R46, R33, R2 ;  /* 0x000000212e027223 */ /* 0x000fe20000000002 */
[----:B------:R-:W-:Y:S02]  /*7cb0*/  F2FP.SATFINITE.RELU.E4M3.F32.PACK_AB_MERGE_C R5, R9, R8, R10 ;  /* 0x000000080905723e */ /* 0x000fe4000480780a */
[----:B------:R-:W-:Y:S02]  /*7cc0*/  F2FP.SATFINITE.RELU.E4M3.F32.PACK_AB_MERGE_C R6, R13, R12, R14 ;  /* 0x0000000c0d06723e */ /* 0x000fe4000480780e */
[----:B------:R-:W-:Y:S02]  /*7cd0*/  F2FP.SATFINITE.RELU.E4M3.F32.PACK_AB_MERGE_C R7, R17, R16, R7 ;  /* 0x000000101107723e */ /* 0x000fe40004807807 */
[----:B------:R-:W-:Y:S02]  /*7ce0*/  F2FP.SATFINITE.RELU.E4M3.F32.PACK_AB_MERGE_C R20, R21, R20, R22 ;  /* 0x000000141514723e */ /* 0x000fe40004807816 */
[----:B------:R-:W-:Y:S01]  /*7cf0*/  F2FP.SATFINITE.RELU.E4M3.F32.PACK_AB_MERGE_C R21, R27, R26, RZ ;  /* 0x0000001a1b15723e */ /* 0x000fe200048078ff */
[----:B------:R1:W-:Y:S01]  /*7d00*/  STS.128 [R98+UR49+0x1400], R4 ;  /* 0x0014000462007988 */ /* 0x0003e20008000c31 */
[----:B------:R-:W-:Y:S02]  /*7d10*/  F2FP.SATFINITE.RELU.E4M3.F32.PACK_AB_MERGE_C R22, R31, R30, RZ ;  /* 0x0000001e1f16723e */ /* 0x000fe400048078ff */
[----:B------:R-:W-:Y:S02]  /*7d20*/  F2FP.SATFINITE.RELU.E4M3.F32.PACK_AB_MERGE_C R2, R2, R34, RZ ;  /* 0x000000220202723e */ /* 0x000fe400048078ff */
[----:B------:R-:W-:Y:S02]  /*7d30*/  F2FP.SATFINITE.RELU.E4M3.F32.PACK_AB_MERGE_C R21, R3, R0, R21 ;  /* 0x000000000315723e */ /* 0x000fe40004807815 */
[----:B------:R-:W-:Y:S02]  /*7d40*/  F2FP.SATFINITE.RELU.E4M3.F32.PACK_AB_MERGE_C R22, R25, R24, R22 ;  /* 0x000000181916723e */ /* 0x000fe40004807816 */
[----:B------:R-:W-:Y:S05]  /*7d50*/  F2FP.SATFINITE.RELU.E4M3.F32.PACK_AB_MERGE_C R23, R29, R28, R2 ;  /* 0x0000001c1d17723e */ /* 0x000fea0004807802 */
[----:B------:R1:W-:Y:S01]  /*7d60*/  STS.128 [R97+0x1010], R20 ;  /* 0x0010101461007388 */ /* 0x0003e20000000c00 */
[----:B------:R-:W-:Y:S01]  /*7d70*/  @!PT LDS RZ, [RZ] ;  /* 0x00000000fffff984 */ /* 0x000fe20000000800 */
[----:B------:R-:W-:Y:S01]  /*7d80*/  @!PT LDS RZ, [RZ] ;  /* 0x00000000fffff984 */ /* 0x000fe20000000800 */
[----:B------:R-:W-:Y:S01]  /*7d90*/  @!PT LDS RZ, [RZ] ;  /* 0x00000000fffff984 */ /* 0x000fe20000000800 */
[----:B------:R-:W-:Y:S01]  /*7da0*/  @!PT LDS RZ, [RZ] ;  /* 0x00000000fffff984 */ /* 0x000fe20000000800 */
[----:B------:R2:W-:Y:S07]  /*7db0*/  MEMBAR.ALL.CTA ;  /* 0x0000000000007992 */ /* 0x0005ee0000008000 */
[----:B--2---:R-:W2:Y:S02]  /*7dc0*/  FENCE.VIEW.ASYNC.S ;  /* 0x00000000000073c6 */ /* 0x004ea40000000000 */
[----:B--2---:R-:W-:Y:S06]  /*7dd0*/  BAR.SYNC.DEFER_BLOCKING 0x1, 0x80 ;  /* 0x0042000000007b1d */ /* 0x004fec0000010000 */
[----:B------:R-:W-:Y:S05]  /*7de0*/  @P0 BRA `(.L_x_146) ;  /* 0x0000000000280947 */ /* 0x000fea0003800000 */
[----:B------:R-:W-:Y:S02]  /*7df0*/  UIADD3 UR4, UPT, UPT, UR49, 0x1400, URZ ;  /* 0x0000140031047890 */ /* 0x000fe4000fffe0ff */
[----:B------:R-:W-:Y:S01]  /*7e00*/  UIADD3 UR6, UP0, UPT, UR54, 0x680, URZ ;  /* 0x0000068036067890 */ /* 0x000fe2000ff1e0ff */
[----:B------:R-:W-:Y:S03]  /*7e10*/  UMOV UR43, UR36 ;  /* 0x00000024002b7c82 */ /* 0x000fe60008000000 */
[----:B------:R-:W-:Y:S01]  /*7e20*/  MOV R106, UR4 ;  /* 0x00000004006a7c02 */ /* 0x000fe20008000f00 */
[----:B------:R-:W-:Y:S03]  /*7e30*/  UIADD3.X UR7, UPT, UPT, URZ, UR55, URZ, UP0, !UPT ;  /* 0x00000037ff077290 */ /* 0x000fe600087fe4ff */
[----:B------:R-:W-:Y:S11]  /*7e40*/  R2UR UR40, R106 ;  /* 0x000000006a2872ca */ /* 0x000ff600000e0000 */
[----:B------:R-:W-:Y:S02]  /*7e50*/  @!UPT UIADD3 URZ, UPT, UPT, URZ, URZ, URZ ;  /* 0x000000fffffff290 */ /* 0x000fe4000fffe0ff */
[----:B------:R2:W-:Y:S01]  /*7e60*/  UTMASTG.3D [UR40], [UR6] ;  /* 0x00000028060073b5 */ /* 0x0005e20008010000 */
[----:B------:R0:W-:Y:S01]  /*7e70*/  UTMACMDFLUSH ;  /* 0x00000000000079b7 */ /* 0x0001e20000000000 */
[----:B--2---:R-:W-:Y:S04]  /*7e80*/  DEPBAR.LE SB0, 0x0 ;  /* 0x000080000000791a */ /* 0x004fe80000000000 */
.L_x_146:
[----:B------:R-:W-:Y:S05]  /*7e90*/  BSYNC.RECONVERGENT B0 ;  /* 0x0000000000007941 */ /* 0x000fea0003800200 */
.L_x_145:
[----:B------:R-:W-:Y:S01]  /*7ea0*/  BAR.SYNC.DEFER_BLOCKING 0x1, 0x80 ;  /* 0x0042000000007b1d */ /* 0x000fe20000010000 */
[----:B------:R-:W-:Y:S01]  /*7eb0*/  ISETP.NE.AND P2, PT, R107, RZ, PT ;  /* 0x000000ff6b00720c */ /* 0x000fe20003f45270 */
[----:B------:R-:W-:Y:S01]  /*7ec0*/  IMAD.IADD R15, R43, 0x1, R90 ;  /* 0x000000012b0f7824 */ /* 0x000fe200078e025a */
[----:B------:R-:W-:Y:S01]  /*7ed0*/  ISETP.NE.AND P0, PT, R109, 0x2, PT ;  /* 0x000000026d00780c */ /* 0x000fe20003f05270 */
[----:B------:R-:W-:Y:S01]  /*7ee0*/  IMAD.IADD R14, R44, 0x1, R91 ;  /* 0x000000012c0e7824 */ /* 0x000fe200078e025b */
[----:B------:R-:W-:Y:S02]  /*7ef0*/  ISETP.NE.AND P1, PT, R78, 0x4, PT ;  /* 0x000000044e00780c */ /* 0x000fe40003f25270 */
[----:B------:R-:W-:Y:S02]  /*7f00*/  SEL R2, RZ, 0x1, P0 ;  /* 0x00000001ff027807 */ /* 0x000fe40000000000 */
[----:B------:R-:W-:Y:S02]  /*7f10*/  SEL R0, RZ, 0x1, P1 ;  /* 0x00000001ff007807 */ /* 0x000fe40000800000 */
[----:B------:R-:W-:Y:S02]  /*7f20*/  LOP3.LUT R103, R103, R2, RZ, 0x3c, !PT ;  /* 0x0000000267677212 */ /* 0x000fe400078e3cff */
[----:B------:R-:W-:Y:S02]  /*7f30*/  LOP3.LUT R104, R104, R0, RZ, 0x3c, !PT ;  /* 0x0000000068687212 */ /* 0x000fe400078e3cff */
[----:B------:R-:W-:Y:S02]  /*7f40*/  @P2 R2UR UR36, R101 ;  /* 0x00000000652422ca */ /* 0x000fe400000e0000 */
[----:B------:R-:W-:Y:S02]  /*7f50*/  SEL R109, R109, RZ, P0 ;  /* 0x000000ff6d6d7207 */ /* 0x000fe40000000000 */
[----:B------:R-:W-:Y:S01]  /*7f60*/  SEL R78, R78, RZ, P1 ;  /* 0x000000ff4e4e7207 */ /* 0x000fe20000800000 */
[----:B------:R-:W-:Y:S10]  /*7f70*/  @P2 BRA `(.L_x_147) ;  /* 0xffffffe4002c2947 */ /* 0x000ff4000383ffff */
[----:B------:R-:W-:Y:S05]  /*7f80*/  EXIT ;  /* 0x000000000000794d */ /* 0x000fea0003800000 */
.L_x_25:
[----:B--2---:R2:W4:Y:S02]  /*7f90*/  SYNCS.PHASECHK.TRANS64.TRYWAIT P0, [R2+URZ+0x2d0], R3 ;  /* 0x0002d003020075a7 */ /* 0x00452400080011ff */
[----:B----4-:R-:W-:Y:S05]  /*7fa0*/  @!P0 NANOSLEEP.SYNCS 0x989680 ;  /* 0x009896800000895d */ /* 0x010fea0003900000 */
[----:B------:R-:W4:Y:S02]  /*7fb0*/  @!P0 SYNCS.PHASECHK.TRANS64 P0, [R2+URZ+0x2d0], R3 ;  /* 0x0002d003020085a7 */ /* 0x000f2400080010ff */
[----:B----4-:R-:W-:Y:S05]  /*7fc0*/  @!P0 BRA `(.L_x_25) ;  /* 0xfffffffc00f08947 */ /* 0x010fea000383ffff */
[----:B------:R-:W-:Y:S05]  /*7fd0*/  BRA `(.L_x_148) ;  /* 0xffffff9800ec7947 */ /* 0x000fea000383ffff */
.L_x_28:
[----:B------:R-:W-:-:S07]  /*7fe0*/  MOV R2, UR33 ;  /* 0x0000002100027c02 */ /* 0x000fce0008000f00 */
.L_x_149:
[----:B-1----:R1:W2:Y:S02]  /*7ff0*/  SYNCS.PHASECHK.TRANS64.TRYWAIT P0, [R2+URZ+0x120], R4 ;  /* 0x00012004020075a7 */ /* 0x0022a400080011ff */
[----:B--2---:R-:W-:Y:S05]  /*8000*/  @!P0 NANOSLEEP.SYNCS 0x989680 ;  /* 0x009896800000895d */ /* 0x004fea0003900000 */
[----:B------:R-:W2:Y:S02]  /*8010*/  @!P0 SYNCS.PHASECHK.TRANS64 P0, [R2+URZ+0x120], R4 ;  /* 0x00012004020085a7 */ /* 0x000ea400080010ff */
[----:B--2---:R-:W-:Y:S05]  /*8020*/  @!P0 BRA `(.L_x_149) ;  /* 0xfffffffc00f08947 */ /* 0x004fea000383ffff */
[----:B------:R-:W-:Y:S05]  /*8030*/  BRA `(.L_x_27) ;  /* 0xffffff9c00547947 */ /* 0x000fea000383ffff */
.L_x_35:
[----:B-1----:R-:W-:-:S07]  /*8040*/  MOV R2, UR17 ;  /* 0x0000001100027c02 */ /* 0x002fce0008000f00 */
.L_x_150:
[----:B-1----:R1:W2:Y:S02]  /*8050*/  SYNCS.PHASECHK.TRANS64.TRYWAIT P0, [R2+URZ+0x120], R4 ;  /* 0x00012004020075a7 */ /* 0x0022a400080011ff */
[----:B--2---:R-:W-:Y:S05]  /*8060*/  @!P0 NANOSLEEP.SYNCS 0x989680 ;  /* 0x009896800000895d */ /* 0x004fea0003900000 */
[----:B------:R-:W2:Y:S02]  /*8070*/  @!P0 SYNCS.PHASECHK.TRANS64 P0, [R2+URZ+0x120], R4 ;  /* 0x00012004020085a7 */ /* 0x000ea400080010ff */
[----:B--2---:R-:W-:Y:S05]  /*8080*/  @!P0 BRA `(.L_x_150) ;  /* 0xfffffffc00f08947 */ /* 0x004fea000383ffff */
[----:B------:R-:W-:Y:S05]  /*8090*/  BRA `(.L_x_34) ;  /* 0xffffffa000147947 */ /* 0x000fea000383ffff */
.L_x_40:
[----:B-1----:R1:W2:Y:S02]  /*80a0*/  SYNCS.PHASECHK.TRANS64.TRYWAIT P0, [R2+URZ+0x260], R3 ;  /* 0x00026003020075a7 */ /* 0x0022a400080011ff */
[----:B--2---:R-:W-:Y:S05]  /*80b0*/  @!P0 NANOSLEEP.SYNCS 0x989680 ;  /* 0x009896800000895d */ /* 0x004fea0003900000 */
[----:B------:R-:W2:Y:S02]  /*80c0*/  @!P0 SYNCS.PHASECHK.TRANS64 P0, [R2+URZ+0x260], R3 ;  /* 0x00026003020085a7 */ /* 0x000ea400080010ff */
[----:B--2---:R-:W-:Y:S05]  /*80d0*/  @!P0 BRA `(.L_x_40) ;  /* 0xfffffffc00f08947 */ /* 0x004fea000383ffff */
[----:B------:R-:W-:Y:S05]  /*80e0*/  BRA `(.L_x_151) ;  /* 0xffffffa000b87947 */ /* 0x000fea000383ffff */
.L_x_44:
[----:B---3--:R-:W-:-:S07]  /*80f0*/  MOV R0, UR5 ;  /* 0x0000000500007c02 */ /* 0x008fce0008000f00 */
.L_x_152:
[----:B-1----:R1:W2:Y:S02]  /*8100*/  SYNCS.PHASECHK.TRANS64.TRYWAIT P0, [R0+URZ], R2 ;  /* 0x00000002000075a7 */ /* 0x0022a400080011ff */
[----:B--2---:R-:W-:Y:S05]  /*8110*/  @!P0 NANOSLEEP.SYNCS 0x989680 ;  /* 0x009896800000895d */ /* 0x004fea0003900000 */
[----:B------:R-:W2:Y:S02]  /*8120*/  @!P0 SYNCS.PHASECHK.TRANS64 P0, [R0+URZ], R2 ;  /* 0x00000002000085a7 */ /* 0x000ea400080010ff */
[----:B--2---:R-:W-:Y:S05]  /*8130*/  @!P0 BRA `(.L_x_152) ;  /* 0xfffffffc00f08947 */ /* 0x004fea000383ffff */
[----:B------:R-:W-:Y:S05]  /*8140*/  BRA `(.L_x_153) ;  /* 0xffffffa800287947 */ /* 0x000fea000383ffff */
.L_x_45:
[----:B---3--:R-:W-:-:S07]  /*8150*/  MOV R0, UR5 ;  /* 0x0000000500007c02 */ /* 0x008fce0008000f00 */
.L_x_154:
[----:B-1----:R1:W2:Y:S02]  /*8160*/  SYNCS.PHASECHK.TRANS64.TRYWAIT P0, [R0+URZ], R3 ;  /* 0x00000003000075a7 */ /* 0x0022a400080011ff */
[----:B--2---:R-:W-:Y:S05]  /*8170*/  @!P0 NANOSLEEP.SYNCS 0x989680 ;  /* 0x009896800000895d */ /* 0x004fea0003900000 */
[----:B------:R-:W2:Y:S02]  /*8180*/  @!P0 SYNCS.PHASECHK.TRANS64 P0, [R0+URZ], R3 ;  /* 0x00000003000085a7 */ /* 0x000ea400080010ff */
[----:B--2---:R-:W-:Y:S05]  /*8190*/  @!P0 BRA `(.L_x_154) ;  /* 0xfffffffc00f08947 */ /* 0x004fea000383ffff */
[----:B------:R-:W-:Y:S05]  /*81a0*/  BRA `(.L_x_155) ;  /* 0xffffffa800347947 */ /* 0x000fea000383ffff */
.L_x_46:
[----:B---3--:R-:W-:-:S07]  /*81b0*/  MOV R0, UR5 ;  /* 0x0000000500007c02 */ /* 0x008fce0008000f00 */
.L_x_156:
[----:B-1----:R1:W2:Y:S02]  /*81c0*/  SYNCS.PHASECHK.TRANS64.TRYWAIT P0, [R0+URZ], R3 ;  /* 0x00000003000075a7 */ /* 0x0022a400080011ff */
[----:B--2---:R-:W-:Y:S05]  /*81d0*/  @!P0 NANOSLEEP.SYNCS 0x989680 ;  /* 0x009896800000895d */ /* 0x004fea0003900000 */
[----:B------:R-:W2:Y:S02]  /*81e0*/  @!P0 SYNCS.PHASECHK.TRANS64 P0, [R0+URZ], R3 ;  /* 0x00000003000085a7 */ /* 0x000ea400080010ff */
[----:B--2---:R-:W-:Y:S05]  /*81f0*/  @!P0 BRA `(.L_x_156) ;  /* 0xfffffffc00f08947 */ /* 0x004fea000383ffff */
[----:B------:R-:W-:Y:S05]  /*8200*/  BRA `(.L_x_157) ;  /* 0xffffffa800407947 */ /* 0x000fea000383ffff */
.L_x_47:
[----:B---3--:R-:W-:-:S07]  /*8210*/  MOV R0, UR5 ;  /* 0x0000000500007c02 */ /* 0x008fce0008000f00 */
.L_x_158:
[----:B-1----:R1:W2:Y:S02]  /*8220*/  SYNCS.PHASECHK.TRANS64.TRYWAIT P0, [R0+URZ], R3 ;  /* 0x00000003000075a7 */ /* 0x0022a400080011ff */
[----:B--2---:R-:W-:Y:S05]  /*8230*/  @!P0 NANOSLEEP.SYNCS 0x989680 ;  /* 0x009896800000895d */ /* 0x004fea0003900000 */
[----:B------:R-:W2:Y:S02]  /*8240*/  @!P0 SYNCS.PHASECHK.TRANS64 P0, [R0+URZ], R3 ;  /* 0x00000003000085a7 */ /* 0x000ea400080010ff */
[----:B--2---:R-:W-:Y:S05]  /*8250*/  @!P0 BRA `(.L_x_158) ;  /* 0xfffffffc00f08947 */ /* 0x004fea000383ffff */
[----:B------:R-:W-:Y:S05]  /*8260*/  BRA `(.L_x_159) ;  /* 0xffffffa8004c7947 */ /* 0x000fea000383ffff */
.L_x_48:
[----:B---3--:R-:W-:-:S07]  /*8270*/  MOV R0, UR5 ;  /* 0x0000000500007c02 */ /* 0x008fce0008000f00 */
.L_x_160:
[----:B-1----:R1:W2:Y:S02]  /*8280*/  SYNCS.PHASECHK.TRANS64.TRYWAIT P0, [R0+URZ], R3 ;  /* 0x00000003000075a7 */ /* 0x0022a400080011ff */
[----:B--2---:R-:W-:Y:S05]  /*8290*/  @!P0 NANOSLEEP.SYNCS 0x989680 ;  /* 0x009896800000895d */ /* 0x004fea0003900000 */
[----:B------:R-:W2:Y:S02]  /*82a0*/  @!P0 SYNCS.PHASECHK.TRANS64 P0, [R0+URZ], R3 ;  /* 0x00000003000085a7 */ /* 0x000ea400080010ff */
[----:B--2---:R-:W-:Y:S05]  /*82b0*/  @!P0 BRA `(.L_x_160) ;  /* 0xfffffffc00f08947 */ /* 0x004fea000383ffff */
[----:B------:R-:W-:Y:S05]  /*82c0*/  BRA `(.L_x_161) ;  /* 0xffffffa800587947 */ /* 0x000fea000383ffff */
.L_x_49:
[----:B---3--:R-:W-:-:S07]  /*82d0*/  MOV R0, UR5 ;  /* 0x0000000500007c02 */ /* 0x008fce0008000f00 */
.L_x_162:
[----:B-1----:R1:W2:Y:S02]  /*82e0*/  SYNCS.PHASECHK.TRANS64.TRYWAIT P0, [R0+URZ], R3 ;  /* 0x00000003000075a7 */ /* 0x0022a400080011ff */
[----:B--2---:R-:W-:Y:S05]  /*82f0*/  @!P0 NANOSLEEP.SYNCS 0x989680 ;  /* 0x009896800000895d */ /* 0x004fea0003900000 */
[----:B------:R-:W2:Y:S02]  /*8300*/  @!P0 SYNCS.PHASECHK.TRANS64 P0, [R0+URZ], R3 ;  /* 0x00000003000085a7 */ /* 0x000ea400080010ff */
[----:B--2---:R-:W-:Y:S05]  /*8310*/  @!P0 BRA `(.L_x_162) ;  /* 0xfffffffc00f08947 */ /* 0x004fea000383ffff */
[----:B------:R-:W-:Y:S05]  /*8320*/  BRA `(.L_x_163) ;  /* 0xffffffa800647947 */ /* 0x000fea000383ffff */
.L_x_50:
[----:B---3--:R-:W-:-:S07]  /*8330*/  MOV R0, UR5 ;  /* 0x0000000500007c02 */ /* 0x008fce0008000f00 */
.L_x_164:
[----:B-1----:R1:W2:Y:S02]  /*8340*/  SYNCS.PHASECHK.TRANS64.TRYWAIT P0, [R0+URZ], R3 ;  /* 0x00000003000075a7 */ /* 0x0022a400080011ff */
[----:B--2---:R-:W-:Y:S05]  /*8350*/  @!P0 NANOSLEEP.SYNCS 0x989680 ;  /* 0x009896800000895d */ /* 0x004fea0003900000 */
[----:B------:R-:W2:Y:S02]  /*8360*/  @!P0 SYNCS.PHASECHK.TRANS64 P0, [R0+URZ], R3 ;  /* 0x00000003000085a7 */ /* 0x000ea400080010ff */
[----:B--2---:R-:W-:Y:S05]  /*8370*/  @!P0 BRA `(.L_x_164) ;  /* 0xfffffffc00f08947 */ /* 0x004fea000383ffff */
[----:B------:R-:W-:Y:S05]  /*8380*/  BRA `(.L_x_165) ;  /* 0xffffffa800707947 */ /* 0x000fea000383ffff */
.L_x_51:
[----:B---3--:R-:W-:-:S07]  /*8390*/  MOV R0, UR5 ;  /* 0x0000000500007c02 */ /* 0x008fce0008000f00 */
.L_x_166:
[----:B-1----:R1:W2:Y:S02]  /*83a0*/  SYNCS.PHASECHK.TRANS64.TRYWAIT P0, [R0+URZ], R3 ;  /* 0x00000003000075a7 */ /* 0x0022a400080011ff */
[----:B--2---:R-:W-:Y:S05]  /*83b0*/  @!P0 NANOSLEEP.SYNCS 0x989680 ;  /* 0x009896800000895d */ /* 0x004fea0003900000 */
[----:B------:R-:W2:Y:S02]  /*83c0*/  @!P0 SYNCS.PHASECHK.TRANS64 P0, [R0+URZ], R3 ;  /* 0x00000003000085a7 */ /* 0x000ea400080010ff */
[----:B--2---:R-:W-:Y:S05]  /*83d0*/  @!P0 BRA `(.L_x_166) ;  /* 0xfffffffc00f08947 */ /* 0x004fea000383ffff */
[----:B------:R-:W-:Y:S05]  /*83e0*/  BRA `(.L_x_167) ;  /* 0xffffffa8007c7947 */ /* 0x000fea000383ffff */
.L_x_52:
[----:B---3--:R-:W-:-:S07]  /*83f0*/  MOV R0, UR5 ;  /* 0x0000000500007c02 */ /* 0x008fce0008000f00 */
.L_x_168:
[----:B-1----:R1:W2:Y:S02]  /*8400*/  SYNCS.PHASECHK.TRANS64.TRYWAIT P0, [R0+URZ], R3 ;  /* 0x00000003000075a7 */ /* 0x0022a400080011ff */
[----:B--2---:R-:W-:Y:S05]  /*8410*/  @!P0 NANOSLEEP.SYNCS 0x989680 ;  /* 0x009896800000895d */ /* 0x004fea0003900000 */
[----:B------:R-:W2:Y:S02]  /*8420*/  @!P0 SYNCS.PHASECHK.TRANS64 P0, [R0+URZ], R3 ;  /* 0x00000003000085a7 */ /* 0x000ea400080010ff */
[----:B--2---:R-:W-:Y:S05]  /*8430*/  @!P0 BRA `(.L_x_168) ;  /* 0xfffffffc00f08947 */ /* 0x004fea000383ffff */
[----:B------:R-:W-:Y:S05]  /*8440*/  BRA `(.L_x_169) ;  /* 0xffffffa800887947 */ /* 0x000fea000383ffff */
.L_x_53:
[----:B---3--:R-:W-:-:S07]  /*8450*/  MOV R0, UR5 ;  /* 0x0000000500007c02 */ /* 0x008fce0008000f00 */
.L_x_170:
[----:B-1----:R1:W2:Y:S02]  /*8460*/  SYNCS.PHASECHK.TRANS64.TRYWAIT P0, [R0+URZ], R3 ;  /* 0x00000003000075a7 */ /* 0x0022a400080011ff */
[----:B--2---:R-:W-:Y:S05]  /*8470*/  @!P0 NANOSLEEP.SYNCS 0x989680 ;  /* 0x009896800000895d */ /* 0x004fea0003900000 */
[----:B------:R-:W2:Y:S02]  /*8480*/  @!P0 SYNCS.PHASECHK.TRANS64 P0, [R0+URZ], R3 ;  /* 0x00000003000085a7 */ /* 0x000ea400080010ff */
[----:B--2---:R-:W-:Y:S05]  /*8490*/  @!P0 BRA `(.L_x_170) ;  /* 0xfffffffc00f08947 */ /* 0x004fea000383ffff */
[----:B------:R-:W-:Y:S05]  /*84a0*/  BRA `(.L_x_171) ;  /* 0xffffffa800947947 */ /* 0x000fea000383ffff */
.L_x_54:
[----:B---3--:R-:W-:-:S07]  /*84b0*/  MOV R0, UR5 ;  /* 0x0000000500007c02 */ /* 0x008fce0008000f00 */
.L_x_172:
[----:B-1----:R1:W2:Y:S02]  /*84c0*/  SYNCS.PHASECHK.TRANS64.TRYWAIT P0, [R0+URZ], R3 ;  /* 0x00000003000075a7 */ /* 0x0022a400080011ff */
[----:B--2---:R-:W-:Y:S05]  /*84d0*/  @!P0 NANOSLEEP.SYNCS 0x989680 ;  /* 0x009896800000895d */ /* 0x004fea0003900000 */
[----:B------:R-:W2:Y:S02]  /*84e0*/  @!P0 SYNCS.PHASECHK.TRANS64 P0, [R0+URZ], R3 ;  /* 0x00000003000085a7 */ /* 0x000ea400080010ff */
[----:B--2---:R-:W-:Y:S05]  /*84f0*/  @!P0 BRA `(.L_x_172) ;  /* 0xfffffffc00f08947 */ /* 0x004fea000383ffff */
[----:B------:R-:W-:Y:S05]  /*8500*/  BRA `(.L_x_173) ;  /* 0xffffffa800a07947 */ /* 0x000fea000383ffff */
.L_x_55:
[----:B---3--:R-:W-:-:S07]  /*8510*/  MOV R0, UR5 ;  /* 0x0000000500007c02 */ /* 0x008fce0008000f00 */
.L_x_174:
[----:B-1----:R1:W2:Y:S02]  /*8520*/  SYNCS.PHASECHK.TRANS64.TRYWAIT P0, [R0+URZ], R3 ;  /* 0x00000003000075a7 */ /* 0x0022a400080011ff */
[----:B--2---:R-:W-:Y:S05]  /*8530*/  @!P0 NANOSLEEP.SYNCS 0x989680 ;  /* 0x009896800000895d */ /* 0x004fea0003900000 */
[----:B------:R-:W2:Y:S02]  /*8540*/  @!P0 SYNCS.PHASECHK.TRANS64 P0, [R0+URZ], R3 ;  /* 0x00000003000085a7 */ /* 0x000ea400080010ff */
[----:B--2---:R-:W-:Y:S05]  /*8550*/  @!P0 BRA `(.L_x_174) ;  /* 0xfffffffc00f08947 */ /* 0x004fea000383ffff */
[----:B------:R-:W-:Y:S05]  /*8560*/  BRA `(.L_x_175) ;  /* 0xffffffa800ac7947 */ /* 0x000fea000383ffff */
.L_x_56:
[----:B---3--:R-:W-:-:S07]  /*8570*/  MOV R0, UR5 ;  /* 0x0000000500007c02 */ /* 0x008fce0008000f00 */
.L_x_176:
[----:B-1----:R1:W2:Y:S02]  /*8580*/  SYNCS.PHASECHK.TRANS64.TRYWAIT P0, [R0+URZ], R3 ;  /* 0x00000003000075a7 */ /* 0x0022a400080011ff */
[----:B--2---:R-:W-:Y:S05]  /*8590*/  @!P0 NANOSLEEP.SYNCS 0x989680 ;  /* 0x009896800000895d */ /* 0x004fea0003900000 */
[----:B------:R-:W2:Y:S02]  /*85a0*/  @!P0 SYNCS.PHASECHK.TRANS64 P0, [R0+URZ], R3 ;  /* 0x00000003000085a7 */ /* 0x000ea400080010ff */
[----:B--2---:R-:W-:Y:S05]  /*85b0*/  @!P0 BRA `(.L_x_176) ;  /* 0xfffffffc00f08947 */ /* 0x004fea000383ffff */
[----:B------:R-:W-:Y:S05]  /*85c0*/  BRA `(.L_x_177) ;  /* 0xffffffa800b87947 */ /* 0x000fea000383ffff */
.L_x_57:
[----:B---3--:R-:W-:-:S07]  /*85d0*/  MOV R0, UR5 ;  /* 0x0000000500007c02 */ /* 0x008fce0008000f00 */
.L_x_178:
[----:B-1----:R1:W2:Y:S02]  /*85e0*/  SYNCS.PHASECHK.TRANS64.TRYWAIT P0, [R0+URZ], R3 ;  /* 0x00000003000075a7 */ /* 0x0022a400080011ff */
[----:B--2---:R-:W-:Y:S05]  /*85f0*/  @!P0 NANOSLEEP.SYNCS 0x989680 ;  /* 0x009896800000895d */ /* 0x004fea0003900000 */
[----:B------:R-:W2:Y:S02]  /*8600*/  @!P0 SYNCS.PHASECHK.TRANS64 P0, [R0+URZ], R3 ;  /* 0x00000003000085a7 */ /* 0x000ea400080010ff */
[----:B--2---:R-:W-:Y:S05]  /*8610*/  @!P0 BRA `(.L_x_178) ;  /* 0xfffffffc00f08947 */ /* 0x004fea000383ffff */
[----:B------:R-:W-:Y:S05]  /*8620*/  BRA `(.L_x_179) ;  /* 0xffffffa800c47947 */ /* 0x000fea000383ffff */
.L_x_58:
[----:B---3--:R-:W-:-:S07]  /*8630*/  MOV R0, UR5 ;  /* 0x0000000500007c02 */ /* 0x008fce0008000f00 */
.L_x_180:
[----:B-1----:R1:W2:Y:S02]  /*8640*/  SYNCS.PHASECHK.TRANS64.TRYWAIT P0, [R0+URZ], R3 ;  /* 0x00000003000075a7 */ /* 0x0022a400080011ff */
[----:B--2---:R-:W-:Y:S05]  /*8650*/  @!P0 NANOSLEEP.SYNCS 0x989680 ;  /* 0x009896800000895d */ /* 0x004fea0003900000 */
[----:B------:R-:W2:Y:S02]  /*8660*/  @!P0 SYNCS.PHASECHK.TRANS64 P0, [R0+URZ], R3 ;  /* 0x00000003000085a7 */ /* 0x000ea400080010ff */
[----:B--2---:R-:W-:Y:S05]  /*8670*/  @!P0 BRA `(.L_x_180) ;  /* 0xfffffffc00f08947 */ /* 0x004fea000383ffff */
[----:B------:R-:W-:Y:S05]  /*8680*/  BRA `(.L_x_181) ;  /* 0xffffffa800d07947 */ /* 0x000fea000383ffff */
.L_x_59:
[----:B---3--:R-:W-:-:S07]  /*8690*/  MOV R0, UR5 ;  /* 0x0000000500007c02 */ /* 0x008fce0008000f00 */
.L_x_182:
[----:B-1----:R1:W2:Y:S02]  /*86a0*/  SYNCS.PHASECHK.TRANS64.TRYWAIT P0, [R0+URZ], R3 ;  /* 0x00000003000075a7 */ /* 0x0022a400080011ff */
[----:B--2---:R-:W-:Y:S05]  /*86b0*/  @!P0 NANOSLEEP.SYNCS 0x989680 ;  /* 0x009896800000895d */ /* 0x004fea0003900000 */
[----:B------:R-:W2:Y:S02]  /*86c0*/  @!P0 SYNCS.PHASECHK.TRANS64 P0, [R0+URZ], R3 ;  /* 0x00000003000085a7 */ /* 0x000ea400080010ff */
[----:B--2---:R-:W-:Y:S05]  /*86d0*/  @!P0 BRA `(.L_x_182) ;  /* 0xfffffffc00f08947 */ /* 0x004fea000383ffff */
[----:B------:R-:W-:Y:S05]  /*86e0*/  BRA `(.L_x_183) ;  /* 0xffffffa800dc7947 */ /* 0x000fea000383ffff */
.L_x_60:
[----:B---3--:R-:W-:-:S07]  /*86f0*/  MOV R0, UR5 ;  /* 0x0000000500007c02 */ /* 0x008fce0008000f00 */
.L_x_184:
[----:B-1----:R1:W2:Y:S02]  /*8700*/  SYNCS.PHASECHK.TRANS64.TRYWAIT P0, [R0+URZ], R3 ;  /* 0x00000003000075a7 */ /* 0x0022a400080011ff */
[----:B--2---:R-:W-:Y:S05]  /*8710*/  @!P0 NANOSLEEP.SYNCS 0x989680 ;  /* 0x009896800000895d */ /* 0x004fea0003900000 */
[----:B------:R-:W2:Y:S02]  /*8720*/  @!P0 SYNCS.PHASECHK.TRANS64 P0, [R0+URZ], R3 ;  /* 0x00000003000085a7 */ /* 0x000ea400080010ff */
[----:B--2---:R-:W-:Y:S05]  /*8730*/  @!P0 BRA `(.L_x_184) ;  /* 0xfffffffc00f08947 */ /* 0x004fea000383ffff */
[----:B------:R-:W-:Y:S05]  /*8740*/  BRA `(.L_x_185) ;  /* 0xffffffa800e87947 */ /* 0x000fea000383ffff */
.L_x_61:
[----:B---3--:R-:W-:-:S07]  /*8750*/  MOV R0, UR5 ;  /* 0x0000000500007c02 */ /* 0x008fce0008000f00 */
.L_x_186:
[----:B-1----:R1:W2:Y:S02]  /*8760*/  SYNCS.PHASECHK.TRANS64.TRYWAIT P0, [R0+URZ], R3 ;  /* 0x00000003000075a7 */ /* 0x0022a400080011ff */
[----:B--2---:R-:W-:Y:S05]  /*8770*/  @!P0 NANOSLEEP.SYNCS 0x989680 ;  /* 0x009896800000895d */ /* 0x004fea0003900000 */
[----:B------:R-:W2:Y:S02]  /*8780*/  @!P0 SYNCS.PHASECHK.TRANS64 P0, [R0+URZ], R3 ;  /* 0x00000003000085a7 */ /* 0x000ea400080010ff */
[----:B--2---:R-:W-:Y:S05]  /*8790*/  @!P0 BRA `(.L_x_186) ;  /* 0xfffffffc00f08947 */ /* 0x004fea000383ffff */
[----:B------:R-:W-:Y:S05]  /*87a0*/  BRA `(.L_x_187) ;  /* 0xffffffa800f47947 */ /* 0x000fea000383ffff */
.L_x_62:
[----:B---3--:R-:W-:-:S07]  /*87b0*/  MOV R0, UR5 ;  /* 0x0000000500007c02 */ /* 0x008fce0008000f00 */
.L_x_188:
[----:B-1----:R1:W2:Y:S02]  /*87c0*/  SYNCS.PHASECHK.TRANS64.TRYWAIT P0, [R0+URZ], R3 ;  /* 0x00000003000075a7 */ /* 0x0022a400080011ff */
[----:B--2---:R-:W-:Y:S05]  /*87d0*/  @!P0 NANOSLEEP.SYNCS 0x989680 ;  /* 0x009896800000895d */ /* 0x004fea0003900000 */
[----:B------:R-:W2:Y:S02]  /*87e0*/  @!P0 SYNCS.PHASECHK.TRANS64 P0, [R0+URZ], R3 ;  /* 0x00000003000085a7 */ /* 0x000ea400080010ff */
[----:B--2---:R-:W-:Y:S05]  /*87f0*/  @!P0 BRA `(.L_x_188) ;  /* 0xfffffffc00f08947 */ /* 0x004fea000383ffff */
[----:B------:R-:W-:Y:S05]  /*8800*/  BRA `(.L_x_189) ;  /* 0xffffffac00007947 */ /* 0x000fea000383ffff */
.L_x_63:
[----:B---3--:R-:W-:-:S07]  /*8810*/  MOV R0, UR5 ;  /* 0x0000000500007c02 */ /* 0x008fce0008000f00 */
.L_x_190:
[----:B-1----:R1:W2:Y:S02]  /*8820*/  SYNCS.PHASECHK.TRANS64.TRYWAIT P0, [R0+URZ], R3 ;  /* 0x00000003000075a7 */ /* 0x0022a400080011ff */
[----:B--2---:R-:W-:Y:S05]  /*8830*/  @!P0 NANOSLEEP.SYNCS 0x989680 ;  /* 0x009896800000895d */ /* 0x004fea0003900000 */
[----:B------:R-:W2:Y:S02]  /*8840*/  @!P0 SYNCS.PHASECHK.TRANS64 P0, [R0+URZ], R3 ;  /* 0x00000003000085a7 */ /* 0x000ea400080010ff */
[----:B--2---:R-:W-:Y:S05]  /*8850*/  @!P0 BRA `(.L_x_190) ;  /* 0xfffffffc00f08947 */ /* 0x004fea000383ffff */
[----:B------:R-:W-:Y:S05]  /*8860*/  BRA `(.L_x_191) ;  /* 0xffffffac000c7947 */ /* 0x000fea000383ffff */
.L_x_64:
[----:B---3--:R-:W-:-:S07]  /*8870*/  MOV R0, UR5 ;  /* 0x0000000500007c02 */ /* 0x008fce0008000f00 */
.L_x_192:
[----:B-1----:R1:W2:Y:S02]  /*8880*/  SYNCS.PHASECHK.TRANS64.TRYWAIT P0, [R0+URZ], R3 ;  /* 0x00000003000075a7 */ /* 0x0022a400080011ff */
[----:B--2---:R-:W-:Y:S05]  /*8890*/  @!P0 NANOSLEEP.SYNCS 0x989680 ;  /* 0x009896800000895d */ /* 0x004fea0003900000 */
[----:B------:R-:W2:Y:S02]  /*88a0*/  @!P0 SYNCS.PHASECHK.TRANS64 P0, [R0+URZ], R3 ;  /* 0x00000003000085a7 */ /* 0x000ea400080010ff */
[----:B--2---:R-:W-:Y:S05]  /*88b0*/  @!P0 BRA `(.L_x_192) ;  /* 0xfffffffc00f08947 */ /* 0x004fea000383ffff */
[----:B------:R-:W-:Y:S05]  /*88c0*/  BRA `(.L_x_193) ;  /* 0xffffffac00187947 */ /* 0x000fea000383ffff */
.L_x_65:
[----:B---3--:R-:W-:-:S07]  /*88d0*/  MOV R0, UR5 ;  /* 0x0000000500007c02 */ /* 0x008fce0008000f00 */
.L_x_194:
[----:B-1----:R1:W2:Y:S02]  /*88e0*/  SYNCS.PHASECHK.TRANS64.TRYWAIT P0, [R0+URZ], R3 ;  /* 0x00000003000075a7 */ /* 0x0022a400080011ff */
[----:B--2---:R-:W-:Y:S05]  /*88f0*/  @!P0 NANOSLEEP.SYNCS 0x989680 ;  /* 0x009896800000895d */ /* 0x004fea0003900000 */
[----:B------:R-:W2:Y:S02]  /*8900*/  @!P0 SYNCS.PHASECHK.TRANS64 P0, [R0+URZ], R3 ;  /* 0x00000003000085a7 */ /* 0x000ea400080010ff */
[----:B--2---:R-:W-:Y:S05]  /*8910*/  @!P0 BRA `(.L_x_194) ;  /* 0xfffffffc00f08947 */ /* 0x004fea000383ffff */
[----:B------:R-:W-:Y:S05]  /*8920*/  BRA `(.L_x_195) ;  /* 0xffffffac00247947 */ /* 0x000fea000383ffff */
.L_x_66:
[----:B---3--:R-:W-:-:S07]  /*8930*/  MOV R0, UR5 ;  /* 0x0000000500007c02 */ /* 0x008fce0008000f00 */
.L_x_196:
[----:B-1----:R1:W2:Y:S02]  /*8940*/  SYNCS.PHASECHK.TRANS64.TRYWAIT P0, [R0+URZ], R3 ;  /* 0x00000003000075a7 */ /* 0x0022a400080011ff */
[----:B--2---:R-:W-:Y:S05]  /*8950*/  @!P0 NANOSLEEP.SYNCS 0x989680 ;  /* 0x009896800000895d */ /* 0x004fea0003900000 */
[----:B------:R-:W2:Y:S02]  /*8960*/  @!P0 SYNCS.PHASECHK.TRANS64 P0, [R0+URZ], R3 ;  /* 0x00000003000085a7 */ /* 0x000ea400080010ff */
[----:B--2---:R-:W-:Y:S05]  /*8970*/  @!P0 BRA `(.L_x_196) ;  /* 0xfffffffc00f08947 */ /* 0x004fea000383ffff */
[----:B------:R-:W-:Y:S05]  /*8980*/  BRA `(.L_x_197) ;  /* 0xffffffac00307947 */ /* 0x000fea000383ffff */
.L_x_67:
[----:B---3--:R-:W-:-:S07]  /*8990*/  MOV R0, UR5 ;  /* 0x0000000500007c02 */ /* 0x008fce0008000f00 */
.L_x_198:
[----:B-1----:R1:W2:Y:S02]  /*89a0*/  SYNCS.PHASECHK.TRANS64.TRYWAIT P0, [R0+URZ], R3 ;  /* 0x00000003000075a7 */ /* 0x0022a400080011ff */
[----:B--2---:R-:W-:Y:S05]  /*89b0*/  @!P0 NANOSLEEP.SYNCS 0x989680 ;  /* 0x009896800000895d */ /* 0x004fea0003900000 */
[----:B------:R-:W2:Y:S02]  /*89c0*/  @!P0 SYNCS.PHASECHK.TRANS64 P0, [R0+URZ], R3 ;  /* 0x00000003000085a7 */ /* 0x000ea400080010ff */
[----:B--2---:R-:W-:Y:S05]  /*89d0*/  @!P0 BRA `(.L_x_198) ;  /* 0xfffffffc00f08947 */ /* 0x004fea000383ffff */
[----:B------:R-:W-:Y:S05]  /*89e0*/  BRA `(.L_x_199) ;  /* 0xffffffac003c7947 */ /* 0x000fea000383ffff */
.L_x_68:
[----:B---3--:R-:W-:-:S07]  /*89f0*/  MOV R0, UR5 ;  /* 0x0000000500007c02 */ /* 0x008fce0008000f00 */
.L_x_200:
[----:B-1----:R1:W2:Y:S02]  /*8a00*/  SYNCS.PHASECHK.TRANS64.TRYWAIT P0, [R0+URZ], R3 ;  /* 0x00000003000075a7 */ /* 0x0022a400080011ff */
[----:B--2---:R-:W-:Y:S05]  /*8a10*/  @!P0 NANOSLEEP.SYNCS 0x989680 ;  /* 0x009896800000895d */ /* 0x004fea0003900000 */
[----:B------:R-:W2:Y:S02]  /*8a20*/  @!P0 SYNCS.PHASECHK.TRANS64 P0, [R0+URZ], R3 ;  /* 0x00000003000085a7 */ /* 0x000ea400080010ff */
[----:B--2---:R-:W-:Y:S05]  /*8a30*/  @!P0 BRA `(.L_x_200) ;  /* 0xfffffffc00f08947 */ /* 0x004fea000383ffff */
[----:B------:R-:W-:Y:S05]  /*8a40*/  BRA `(.L_x_201) ;  /* 0xffffffac00487947 */ /* 0x000fea000383ffff */
.L_x_69:
[----:B---3--:R-:W-:-:S07]  /*8a50*/  MOV R0, UR5 ;  /* 0x0000000500007c02 */ /* 0x008fce0008000f00 */
.L_x_202:
[----:B-1----:R1:W2:Y:S02]  /*8a60*/  SYNCS.PHASECHK.TRANS64.TRYWAIT P0, [R0+URZ], R3 ;  /* 0x00000003000075a7 */ /* 0x0022a400080011ff */
[----:B--2---:R-:W-:Y:S05]  /*8a70*/  @!P0 NANOSLEEP.SYNCS 0x989680 ;  /* 0x009896800000895d */ /* 0x004fea0003900000 */
[----:B------:R-:W2:Y:S02]  /*8a80*/  @!P0 SYNCS.PHASECHK.TRANS64 P0, [R0+URZ], R3 ;  /* 0x00000003000085a7 */ /* 0x000ea400080010ff */
[----:B--2---:R-:W-:Y:S05]  /*8a90*/  @!P0 BRA `(.L_x_202) ;  /* 0xfffffffc00f08947 */ /* 0x004fea000383ffff */
[----:B------:R-:W-:Y:S05]  /*8aa0*/  BRA `(.L_x_203) ;  /* 0xffffffac00547947 */ /* 0x000fea000383ffff */
.L_x_70:
[----:B---3--:R-:W-:-:S07]  /*8ab0*/  MOV R0, UR5 ;  /* 0x0000000500007c02 */ /* 0x008fce0008000f00 */
.L_x_204:
[----:B-1----:R1:W2:Y:S02]  /*8ac0*/  SYNCS.PHASECHK.TRANS64.TRYWAIT P0, [R0+URZ], R3 ;  /* 0x00000003000075a7 */ /* 0x0022a400080011ff */
[----:B--2---:R-:W-:Y:S05]  /*8ad0*/  @!P0 NANOSLEEP.SYNCS 0x989680 ;  /* 0x009896800000895d */ /* 0x004fea0003900000 */
[----:B------:R-:W2:Y:S02]  /*8ae0*/  @!P0 SYNCS.PHASECHK.TRANS64 P0, [R0+URZ], R3 ;  /* 0x00000003000085a7 */ /* 0x000ea400080010ff */
[----:B--2---:R-:W-:Y:S05]  /*8af0*/  @!P0 BRA `(.L_x_204) ;  /* 0xfffffffc00f08947 */ /* 0x004fea000383ffff */
[----:B------:R-:W-:Y:S05]  /*8b00*/  BRA `(.L_x_205) ;  /* 0xffffffac00607947 */ /* 0x000fea000383ffff */
.L_x_71:
[----:B---3--:R-:W-:-:S07]  /*8b10*/  MOV R0, UR5 ;  /* 0x0000000500007c02 */ /* 0x008fce0008000f00 */
.L_x_206:
[----:B-1----:R1:W2:Y:S02]  /*8b20*/  SYNCS.PHASECHK.TRANS64.TRYWAIT P0, [R0+URZ], R3 ;  /* 0x00000003000075a7 */ /* 0x0022a400080011ff */
[----:B--2---:R-:W-:Y:S05]  /*8b30*/  @!P0 NANOSLEEP.SYNCS 0x989680 ;  /* 0x009896800000895d */ /* 0x004fea0003900000 */
[----:B------:R-:W2:Y:S02]  /*8b40*/  @!P0 SYNCS.PHASECHK.TRANS64 P0, [R0+URZ], R3 ;  /* 0x00000003000085a7 */ /* 0x000ea400080010ff */
[----:B--2---:R-:W-:Y:S05]  /*8b50*/  @!P0 BRA `(.L_x_206) ;  /* 0xfffffffc00f08947 */ /* 0x004fea000383ffff */
[----:B------:R-:W-:Y:S05]  /*8b60*/  BRA `(.L_x_207) ;  /* 0xffffffac006c7947 */ /* 0x000fea000383ffff */
.L_x_72:
[----:B---3--:R-:W-:-:S07]  /*8b70*/  MOV R0, UR5 ;  /* 0x0000000500007c02 */ /* 0x008fce0008000f00 */
.L_x_208:
[----:B-1----:R1:W2:Y:S02]  /*8b80*/  SYNCS.PHASECHK.TRANS64.TRYWAIT P0, [R0+URZ], R3 ;  /* 0x00000003000075a7 */ /* 0x0022a400080011ff */
[----:B--2---:R-:W-:Y:S05]  /*8b90*/  @!P0 NANOSLEEP.SYNCS 0x989680 ;  /* 0x009896800000895d */ /* 0x004fea0003900000 */
[----:B------:R-:W2:Y:S02]  /*8ba0*/  @!P0 SYNCS.PHASECHK.TRANS64 P0, [R0+URZ], R3 ;  /* 0x00000003000085a7 */ /* 0x000ea400080010ff */
[----:B--2---:R-:W-:Y:S05]  /*8bb0*/  @!P0 BRA `(.L_x_208) ;  /* 0xfffffffc00f08947 */ /* 0x004fea000383ffff */
[----:B------:R-:W-:Y:S05]  /*8bc0*/  BRA `(.L_x_209) ;  /* 0xffffffac00787947 */ /* 0x000fea000383ffff */
.L_x_73:
[----:B---3--:R-:W-:-:S07]  /*8bd0*/  MOV R0, UR5 ;  /* 0x0000000500007c02 */ /* 0x008fce0008000f00 */
.L_x_210:
[----:B-1----:R1:W2:Y:S02]  /*8be0*/  SYNCS.PHASECHK.TRANS64.TRYWAIT P0, [R0+URZ], R3 ;  /* 0x00000003000075a7 */ /* 0x0022a400080011ff */
[----:B--2---:R-:W-:Y:S05]  /*8bf0*/  @!P0 NANOSLEEP.SYNCS 0x989680 ;  /* 0x009896800000895d */ /* 0x004fea0003900000 */
[----:B------:R-:W2:Y:S02]  /*8c00*/  @!P0 SYNCS.PHASECHK.TRANS64 P0, [R0+URZ], R3 ;  /* 0x00000003000085a7 */ /* 0x000ea400080010ff */
[----:B--2---:R-:W-:Y:S05]  /*8c10*/  @!P0 BRA `(.L_x_210) ;  /* 0xfffffffc00f08947 */ /* 0x004fea000383ffff */
[----:B------:R-:W-:Y:S05]  /*8c20*/  BRA `(.L_x_211) ;  /* 0xffffffac00847947 */ /* 0x000fea000383ffff */
.L_x_74:
[----:B---3--:R-:W-:-:S07]  /*8c30*/  MOV R0, UR5 ;  /* 0x0000000500007c02 */ /* 0x008fce0008000f00 */
.L_x_212:
[----:B-1----:R1:W2:Y:S02]  /*8c40*/  SYNCS.PHASECHK.TRANS64.TRYWAIT P0, [R0+URZ], R3 ;  /* 0x00000003000075a7 */ /* 0x0022a400080011ff */
[----:B--2---:R-:W-:Y:S05]  /*8c50*/  @!P0 NANOSLEEP.SYNCS 0x989680 ;  /* 0x009896800000895d */ /* 0x004fea0003900000 */
[----:B------:R-:W2:Y:S02]  /*8c60*/  @!P0 SYNCS.PHASECHK.TRANS64 P0, [R0+URZ], R3 ;  /* 0x00000003000085a7 */ /* 0x000ea400080010ff */
[----:B--2---:R-:W-:Y:S05]  /*8c70*/  @!P0 BRA `(.L_x_212) ;  /* 0xfffffffc00f08947 */ /* 0x004fea000383ffff */
[----:B------:R-:W-:Y:S05]  /*8c80*/  BRA `(.L_x_213) ;  /* 0xffffffac00907947 */ /* 0x000fea000383ffff */
.L_x_75:
[----:B---3--:R-:W-:-:S07]  /*8c90*/  MOV R0, UR5 ;  /* 0x0000000500007c02 */ /* 0x008fce0008000f00 */
.L_x_214:
[----:B-1----:R1:W2:Y:S02]  /*8ca0*/  SYNCS.PHASECHK.TRANS64.TRYWAIT P0, [R0+URZ], R3 ;  /* 0x00000003000075a7 */ /* 0x0022a400080011ff */
[----:B--2---:R-:W-:Y:S05]  /*8cb0*/  @!P0 NANOSLEEP.SYNCS 0x989680 ;  /* 0x009896800000895d */ /* 0x004fea0003900000 */
[----:B------:R-:W2:Y:S02]  /*8cc0*/  @!P0 SYNCS.PHASECHK.TRANS64 P0, [R0+URZ], R3 ;  /* 0x00000003000085a7 */ /* 0x000ea400080010ff */
[----:B--2---:R-:W-:Y:S05]  /*8cd0*/  @!P0 BRA `(.L_x_214) ;  /* 0xfffffffc00f08947 */ /* 0x004fea000383ffff */
[----:B------:R-:W-:Y:S05]  /*8ce0*/  BRA `(.L_x_215) ;  /* 0xffffffac009c7947 */ /* 0x000fea000383ffff */
.L_x_76:
[----:B---3--:R-:W-:-:S07]  /*8cf0*/  MOV R0, UR5 ;  /* 0x0000000500007c02 */ /* 0x008fce0008000f00 */
.L_x_216:
[----:B-1----:R1:W2:Y:S02]  /*8d00*/  SYNCS.PHASECHK.TRANS64.TRYWAIT P0, [R0+URZ], R3 ;  /* 0x00000003000075a7 */ /* 0x0022a400080011ff */
[----:B--2---:R-:W-:Y:S05]  /*8d10*/  @!P0 NANOSLEEP.SYNCS 0x989680 ;  /* 0x009896800000895d */ /* 0x004fea0003900000 */
[----:B------:R-:W2:Y:S02]  /*8d20*/  @!P0 SYNCS.PHASECHK.TRANS64 P0, [R0+URZ], R3 ;  /* 0x00000003000085a7 */ /* 0x000ea400080010ff */
[----:B--2---:R-:W-:Y:S05]  /*8d30*/  @!P0 BRA `(.L_x_216) ;  /* 0xfffffffc00f08947 */ /* 0x004fea000383ffff */
[----:B------:R-:W-:Y:S05]  /*8d40*/  BRA `(.L_x_217) ;  /* 0xffffffac00a87947 */ /* 0x000fea000383ffff */
.L_x_77:
[----:B---3--:R-:W-:-:S07]  /*8d50*/  MOV R0, UR5 ;  /* 0x0000000500007c02 */ /* 0x008fce0008000f00 */
.L_x_218:
[----:B-1----:R1:W2:Y:S02]  /*8d60*/  SYNCS.PHASECHK.TRANS64.TRYWAIT P0, [R0+URZ], R3 ;  /* 0x00000003000075a7 */ /* 0x0022a400080011ff */
[----:B--2---:R-:W-:Y:S05]  /*8d70*/  @!P0 NANOSLEEP.SYNCS 0x989680 ;  /* 0x009896800000895d */ /* 0x004fea0003900000 */
[----:B------:R-:W2:Y:S02]  /*8d80*/  @!P0 SYNCS.PHASECHK.TRANS64 P0, [R0+URZ], R3 ;  /* 0x00000003000085a7 */ /* 0x000ea400080010ff */
[----:B--2---:R-:W-:Y:S05]  /*8d90*/  @!P0 BRA `(.L_x_218) ;  /* 0xfffffffc00f08947 */ /* 0x004fea000383ffff */
[----:B------:R-:W-:Y:S05]  /*8da0*/  BRA `(.L_x_219) ;  /* 0xffffffac00b47947 */ /* 0x000fea000383ffff */
.L_x_78:
[----:B---3--:R-:W-:-:S07]  /*8db0*/  MOV R0, UR5 ;  /* 0x0000000500007c02 */ /* 0x008fce0008000f00 */
.L_x_220:
[----:B-1----:R1:W2:Y:S02]  /*8dc0*/  SYNCS.PHASECHK.TRANS64.TRYWAIT P0, [R0+URZ], R3 ;  /* 0x00000003000075a7 */ /* 0x0022a400080011ff */
[----:B--2---:R-:W-:Y:S05]  /*8dd0*/  @!P0 NANOSLEEP.SYNCS 0x989680 ;  /* 0x009896800000895d */ /* 0x004fea0003900000 */
[----:B------:R-:W2:Y:S02]  /*8de0*/  @!P0 SYNCS.PHASECHK.TRANS64 P0, [R0+URZ], R3 ;  /* 0x00000003000085a7 */ /* 0x000ea400080010ff */
[----:B--2---:R-:W-:Y:S05]  /*8df0*/  @!P0 BRA `(.L_x_220) ;  /* 0xfffffffc00f08947 */ /* 0x004fea000383ffff */
[----:B------:R-:W-:Y:S05]  /*8e00*/  BRA `(.L_x_221) ;  /* 0xffffffac00c07947 */ /* 0x000fea000383ffff */
.L_x_81:
[----:B-1----:R1:W2:Y:S02]  /*8e10*/  SYNCS.PHASECHK.TRANS64.TRYWAIT P0, [R0+URZ+0x2c0], R4 ;  /* 0x0002c004000075a7 */ /* 0x0022a400080011ff */
[----:B--2---:R-:W-:Y:S05]  /*8e20*/  @!P0 NANOSLEEP.SYNCS 0x989680 ;  /* 0x009896800000895d */ /* 0x004fea0003900000 */
[----:B------:R-:W2:Y:S02]  /*8e30*/  @!P0 SYNCS.PHASECHK.TRANS64 P0, [R0+URZ+0x2c0], R4 ;  /* 0x0002c004000085a7 */ /* 0x000ea400080010ff */
[----:B--2---:R-:W-:Y:S05]  /*8e40*/  @!P0 BRA `(.L_x_81) ;  /* 0xfffffffc00f08947 */ /* 0x004fea000383ffff */
[----:B------:R-:W-:Y:S05]  /*8e50*/  BRA `(.L_x_222) ;  /* 0xffffffb0001c7947 */ /* 0x000fea000383ffff */
.L_x_82:
[----:B------:R-:W-:-:S07]  /*8e60*/  MOV R0, UR5 ;  /* 0x0000000500007c02 */ /* 0x000fce0008000f00 */
.L_x_223:
[----:B-1----:R1:W2:Y:S02]  /*8e70*/  SYNCS.PHASECHK.TRANS64.TRYWAIT P0, [R0+URZ+0x270], R5 ;  /* 0x00027005000075a7 */ /* 0x0022a400080011ff */
[----:B--2---:R-:W-:Y:S05]  /*8e80*/  @!P0 NANOSLEEP.SYNCS 0x989680 ;  /* 0x009896800000895d */ /* 0x004fea0003900000 */
[----:B------:R-:W2:Y:S02]  /*8e90*/  @!P0 SYNCS.PHASECHK.TRANS64 P0, [R0+URZ+0x270], R5 ;  /* 0x00027005000085a7 */ /* 0x000ea400080010ff */
[----:B--2---:R-:W-:Y:S05]  /*8ea0*/  @!P0 BRA `(.L_x_223) ;  /* 0xfffffffc00f08947 */ /* 0x004fea000383ffff */
[----:B------:R-:W-:Y:S05]  /*8eb0*/  BRA `(.L_x_224) ;  /* 0xffffffb0002c7947 */ /* 0x000fea000383ffff */
.L_x_83:
[----:B-1----:R1:W2:Y:S02]  /*8ec0*/  SYNCS.PHASECHK.TRANS64.TRYWAIT P1, [R0+URZ+0x260], R4 ;  /* 0x00026004000075a7 */ /* 0x0022a400080211ff */
[----:B--2---:R-:W-:Y:S05]  /*8ed0*/  @!P1 NANOSLEEP.SYNCS 0x989680 ;  /* 0x009896800000995d */ /* 0x004fea0003900000 */
[----:B------:R-:W2:Y:S02]  /*8ee0*/  @!P1 SYNCS.PHASECHK.TRANS64 P1, [R0+URZ+0x260], R4 ;  /* 0x00026004000095a7 */ /* 0x000ea400080210ff */
[----:B--2---:R-:W-:Y:S05]  /*8ef0*/  @!P1 BRA `(.L_x_83) ;  /* 0xfffffffc00f09947 */ /* 0x004fea000383ffff */
[----:B------:R-:W-:Y:S05]  /*8f00*/  BRA `(.L_x_225) ;  /* 0xffffffb0005c7947 */ /* 0x000fea000383ffff */
.L_x_86:
[----:B------:R-:W-:-:S07]  /*8f10*/  MOV R0, UR5 ;  /* 0x0000000500007c02 */ /* 0x000fce0008000f00 */
.L_x_226:
[----:B-1----:R1:W2:Y:S02]  /*8f20*/  SYNCS.PHASECHK.TRANS64.TRYWAIT P0, [R0+URZ+0x270], R2 ;  /* 0x00027002000075a7 */ /* 0x0022a400080011ff */
[----:B--2---:R-:W-:Y:S05]  /*8f30*/  @!P0 NANOSLEEP.SYNCS 0x989680 ;  /* 0x009896800000895d */ /* 0x004fea0003900000 */
[----:B------:R-:W2:Y:S02]  /*8f40*/  @!P0 SYNCS.PHASECHK.TRANS64 P0, [R0+URZ+0x270], R2 ;  /* 0x00027002000085a7 */ /* 0x000ea400080010ff */
[----:B--2---:R-:W-:Y:S05]  /*8f50*/  @!P0 BRA `(.L_x_226) ;  /* 0xfffffffc00f08947 */ /* 0x004fea000383ffff */
[----:B------:R-:W-:Y:S05]  /*8f60*/  BRA `(.L_x_85) ;  /* 0xffffffb000b07947 */ /* 0x000fea000383ffff */
.L_x_95:
[----:B-1----:R-:W-:-:S04]  /*8f70*/  MOV R4, UR6 ;  /* 0x0000000600047c02 */ /* 0x002fc80008000f00 */
[----:B------:R1:W2:Y:S03]  /*8f80*/  SYNCS.PHASECHK.TRANS64.TRYWAIT P0, [R4+URZ+0x8], R5 ;  /* 0x00000805040075a7 */ /* 0x0002a600080011ff */
[----:B--2---:R-:W-:Y:S05]  /*8f90*/  @!P0 NANOSLEEP.SYNCS 0x989680 ;  /* 0x009896800000895d */ /* 0x004fea0003900000 */
[----:B------:R-:W2:Y:S02]  /*8fa0*/  @!P0 SYNCS.PHASECHK.TRANS64 P0, [R4+URZ+0x8], R5 ;  /* 0x00000805040085a7 */ /* 0x000ea400080010ff */
[----:B--2---:R-:W-:Y:S05]  /*8fb0*/  @!P0 BRA `(.L_x_95) ;  /* 0xfffffffc00ec8947 */ /* 0x004fea000383ffff */
[----:B------:R-:W-:Y:S05]  /*8fc0*/  BRA `(.L_x_94) ;  /* 0xffffffb400647947 */ /* 0x000fea000383ffff */
.L_x_97:
[----:B------:R-:W-:Y:S01]  /*8fd0*/  BSSY B0, `(.L_x_227) ;  /* 0x0000006000007945 */ /* 0x000fe20003800000 */
[----:B------:R-:W-:-:S07]  /*8fe0*/  MOV R15, 0xffffffff ;  /* 0xffffffff000f7802 */ /* 0x000fce0000000f00 */
[----:B-1---5:R-:W-:Y:S05]  /*8ff0*/  WARPSYNC.COLLECTIVE R15, `(.L_x_228) ;  /* 0x000000000f0c7348 */ /* 0x022fea0003c00000 */
[----:B------:R-:W-:Y:S02]  /*9000*/  ELECT P6, UR79, PT ;  /* 0x00000000004f782f */ /* 0x000fe400038c0000 */
[----:B------:R-:W-:Y:S01]  /*9010*/  MOV R14, UR79 ;  /* 0x0000004f000e7c02 */ /* 0x000fe20008000f00 */
[----:B-1---5:R-:W-:Y:S10]  /*9020*/  ENDCOLLECTIVE ;  /* 0x000000000000791b */ /* 0x022ff40003800000 */
.L_x_228:
[----:B------:R-:W-:Y:S05]  /*9030*/  BSYNC B0 ;  /* 0x0000000000007941 */ /* 0x000fea0003800000 */
.L_x_227:
[----:B------:R-:W-:Y:S05]  /*9040*/  BRA `(.L_x_229) ;  /* 0xffffffb400947947 */ /* 0x000fea000383ffff */
.L_x_99:
[----:B-1----:R-:W-:-:S04]  /*9050*/  MOV R2, UR6 ;  /* 0x0000000600027c02 */ /* 0x002fc80008000f00 */
[----:B------:R1:W2:Y:S03]  /*9060*/  SYNCS.PHASECHK.TRANS64.TRYWAIT P0, [R2+URZ+0x8], R3 ;  /* 0x00000803020075a7 */ /* 0x0002a600080011ff */
[----:B--2---:R-:W-:Y:S05]  /*9070*/  @!P0 NANOSLEEP.SYNCS 0x989680 ;  /* 0x009896800000895d */ /* 0x004fea0003900000 */
[----:B------:R-:W2:Y:S02]  /*9080*/  @!P0 SYNCS.PHASECHK.TRANS64 P0, [R2+URZ+0x8], R3 ;  /* 0x00000803020085a7 */ /* 0x000ea400080010ff */
[----:B--2---:R-:W-:Y:S05]  /*9090*/  @!P0 BRA `(.L_x_99) ;  /* 0xfffffffc00ec8947 */ /* 0x004fea000383ffff */
[----:B------:R-:W-:Y:S05]  /*90a0*/  BRA `(.L_x_98) ;  /* 0xffffffb400987947 */ /* 0x000fea000383ffff */
.L_x_100:
[----:B-1----:R1:W2:Y:S02]  /*90b0*/  SYNCS.PHASECHK.TRANS64.TRYWAIT P0, [R0+URZ+0x260], R4 ;  /* 0x00026004000075a7 */ /* 0x0022a400080011ff */
[----:B--2---:R-:W-:Y:S05]  /*90c0*/  @!P0 NANOSLEEP.SYNCS 0x989680 ;  /* 0x009896800000895d */ /* 0x004fea0003900000 */
[----:B------:R-:W2:Y:S02]  /*90d0*/  @!P0 SYNCS.PHASECHK.TRANS64 P0, [R0+URZ+0x260], R4 ;  /* 0x00026004000085a7 */ /* 0x000ea400080010ff */
[----:B--2---:R-:W-:Y:S05]  /*90e0*/  @!P0 BRA `(.L_x_100) ;  /* 0xfffffffc00f08947 */ /* 0x004fea000383ffff */
[----:B------:R-:W-:Y:S05]  /*90f0*/  BRA `(.L_x_230) ;  /* 0xffffffb800747947 */ /* 0x000fea000383ffff */
.L_x_102:
[----:B------:R-:W-:-:S07]  /*9100*/  MOV R0, UR10 ;  /* 0x0000000a00007c02 */ /* 0x000fce0008000f00 */
.L_x_231:
[----:B-1----:R1:W2:Y:S02]  /*9110*/  SYNCS.PHASECHK.TRANS64.TRYWAIT P0, [R0+URZ+0x2a0], R4 ;  /* 0x0002a004000075a7 */ /* 0x0022a400080011ff */
[----:B--2---:R-:W-:Y:S05]  /*9120*/  @!P0 NANOSLEEP.SYNCS 0x989680 ;  /* 0x009896800000895d */ /* 0x004fea0003900000 */
[----:B------:R-:W2:Y:S02]  /*9130*/  @!P0 SYNCS.PHASECHK.TRANS64 P0, [R0+URZ+0x2a0], R4 ;  /* 0x0002a004000085a7 */ /* 0x000ea400080010ff */
[----:B--2---:R-:W-:Y:S05]  /*9140*/  @!P0 BRA `(.L_x_231) ;  /* 0xfffffffc00f08947 */ /* 0x004fea000383ffff */
[----:B------:R-:W-:Y:S05]  /*9150*/  BRA `(.L_x_232) ;  /* 0xffffffb800c07947 */ /* 0x000fea000383ffff */
.L_x_105:
[----:B------:R-:W-:Y:S07]  /*9160*/  MOV R0, UR9 ;  /* 0x0000000900007c02 */ /* 0x000fee0008000f00 */
.L_x_233:
[----:B-1----:R1:W2:Y:S02]  /*9170*/  SYNCS.PHASECHK.TRANS64.TRYWAIT P0, [R0+URZ], R4 ;  /* 0x00000004000075a7 */ /* 0x0022a400080011ff */
[----:B--2---:R-:W-:Y:S05]  /*9180*/  @!P0 NANOSLEEP.SYNCS 0x989680 ;  /* 0x009896800000895d */ /* 0x004fea0003900000 */
[----:B------:R-:W2:Y:S02]  /*9190*/  @!P0 SYNCS.PHASECHK.TRANS64 P0, [R0+URZ], R4 ;  /* 0x00000004000085a7 */ /* 0x000ea400080010ff */
[----:B--2---:R-:W-:Y:S05]  /*91a0*/  @!P0 BRA `(.L_x_233) ;  /* 0xfffffffc00f08947 */ /* 0x004fea000383ffff */
[----:B------:R-:W-:Y:S05]  /*91b0*/  BRA `(.L_x_104) ;  /* 0xffffffb800d47947 */ /* 0x000fea000383ffff */
.L_x_109:
[----:B-1----:R-:W-:-:S07]  /*91c0*/  MOV R0, UR7 ;  /* 0x0000000700007c02 */ /* 0x002fce0008000f00 */
.L_x_234:
[----:B-1----:R1:W2:Y:S02]  /*91d0*/  SYNCS.PHASECHK.TRANS64.TRYWAIT P0, [R0+URZ], R2 ;  /* 0x00000002000075a7 */ /* 0x0022a400080011ff */
[----:B--2---:R-:W-:Y:S05]  /*91e0*/  @!P0 NANOSLEEP.SYNCS 0x989680 ;  /* 0x009896800000895d */ /* 0x004fea0003900000 */
[----:B------:R-:W2:Y:S02]  /*91f0*/  @!P0 SYNCS.PHASECHK.TRANS64 P0, [R0+URZ], R2 ;  /* 0x00000002000085a7 */ /* 0x000ea400080010ff */
[----:B--2---:R-:W-:Y:S05]  /*9200*/  @!P0 BRA `(.L_x_234) ;  /* 0xfffffffc00f08947 */ /* 0x004fea000383ffff */
[----:B------:R-:W-:Y:S05]  /*9210*/  BRA `(.L_x_235) ;  /* 0xffffffbc00a07947 */ /* 0x000fea000383ffff */
.L_x_110:
[----:B------:R-:W-:-:S07]  /*9220*/  MOV R0, UR7 ;  /* 0x0000000700007c02 */ /* 0x000fce0008000f00 */
.L_x_236:
[----:B-1----:R1:W2:Y:S02]  /*9230*/  SYNCS.PHASECHK.TRANS64.TRYWAIT P0, [R0+URZ], R3 ;  /* 0x00000003000075a7 */ /* 0x0022a400080011ff */
[----:B--2---:R-:W-:Y:S05]  /*9240*/  @!P0 NANOSLEEP.SYNCS 0x989680 ;  /* 0x009896800000895d */ /* 0x004fea0003900000 */
[----:B------:R-:W2:Y:S02]  /*9250*/  @!P0 SYNCS.PHASECHK.TRANS64 P0, [R0+URZ], R3 ;  /* 0x00000003000085a7 */ /* 0x000ea400080010ff */
[----:B--2---:R-:W-:Y:S05]  /*9260*/  @!P0 BRA `(.L_x_236) ;  /* 0xfffffffc00f08947 */ /* 0x004fea000383ffff */
[----:B------:R-:W-:Y:S05]  /*9270*/  BRA `(.L_x_237) ;  /* 0xffffffbc00ac7947 */ /* 0x000fea000383ffff */
.L_x_111:
[----:B------:R-:W-:-:S07]  /*9280*/  MOV R0, UR7 ;  /* 0x0000000700007c02 */ /* 0x000fce0008000f00 */
.L_x_238:
[----:B-1----:R1:W2:Y:S02]  /*9290*/  SYNCS.PHASECHK.TRANS64.TRYWAIT P0, [R0+URZ], R3 ;  /* 0x00000003000075a7 */ /* 0x0022a400080011ff */
[----:B--2---:R-:W-:Y:S05]  /*92a0*/  @!P0 NANOSLEEP.SYNCS 0x989680 ;  /* 0x009896800000895d */ /* 0x004fea0003900000 */
[----:B------:R-:W2:Y:S02]  /*92b0*/  @!P0 SYNCS.PHASECHK.TRANS64 P0, [R0+URZ], R3 ;  /* 0x00000003000085a7 */ /* 0x000ea400080010ff */
[----:B--2---:R-:W-:Y:S05]  /*92c0*/  @!P0 BRA `(.L_x_238) ;  /* 0xfffffffc00f08947 */ /* 0x004fea000383ffff */
[----:B------:R-:W-:Y:S05]  /*92d0*/  BRA `(.L_x_239) ;  /* 0xffffffbc00b87947 */ /* 0x000fea000383ffff */
.L_x_114:
[----:B------:R-:W-:-:S07]  /*92e0*/  MOV R0, UR8 ;  /* 0x0000000800007c02 */ /* 0x000fce0008000f00 */
.L_x_240:
[----:B-1----:R1:W2:Y:S02]  /*92f0*/  SYNCS.PHASECHK.TRANS64.TRYWAIT P1, [R0+URZ+0x2e0], R2 ;  /* 0x0002e002000075a7 */ /* 0x0022a400080211ff */
[----:B--2---:R-:W-:Y:S05]  /*9300*/  @!P1 NANOSLEEP.SYNCS 0x989680 ;  /* 0x009896800000995d */ /* 0x004fea0003900000 */
[----:B------:R-:W2:Y:S02]  /*9310*/  @!P1 SYNCS.PHASECHK.TRANS64 P1, [R0+URZ+0x2e0], R2 ;  /* 0x0002e002000095a7 */ /* 0x000ea400080210ff */
[----:B--2---:R-:W-:Y:S05]  /*9320*/  @!P1 BRA `(.L_x_240) ;  /* 0xfffffffc00f09947 */ /* 0x004fea000383ffff */
[----:B------:R-:W-:Y:S05]  /*9330*/  BRA `(.L_x_241) ;  /* 0xffffffc000047947 */ /* 0x000fea000383ffff */
.L_x_119:
[----:B--2---:R2:W4:Y:S02]  /*9340*/  SYNCS.PHASECHK.TRANS64.TRYWAIT P0, [R0+URZ+0x260], R2 ;  /* 0x00026002000075a7 */ /* 0x00452400080011ff */
[----:B----4-:R-:W-:Y:S05]  /*9350*/  @!P0 NANOSLEEP.SYNCS 0x989680 ;  /* 0x009896800000895d */ /* 0x010fea0003900000 */
[----:B------:R-:W4:Y:S02]  /*9360*/  @!P0 SYNCS.PHASECHK.TRANS64 P0, [R0+URZ+0x260], R2 ;  /* 0x00026002000085a7 */ /* 0x000f2400080010ff */
[----:B----4-:R-:W-:Y:S05]  /*9370*/  @!P0 BRA `(.L_x_119) ;  /* 0xfffffffc00f08947 */ /* 0x010fea000383ffff */
[----:B------:R-:W-:Y:S05]  /*9380*/  BRA `(.L_x_242) ;  /* 0xffffffc400087947 */ /* 0x000fea000383ffff */
.L_x_122:
[----:B------:R-:W-:Y:S07]  /*9390*/  MOV R0, UR6 ;  /* 0x0000000600007c02 */ /* 0x000fee0008000f00 */
.L_x_243:
[----:B--2---:R2:W4:Y:S02]  /*93a0*/  SYNCS.PHASECHK.TRANS64.TRYWAIT P0, [R0+URZ+0x258], R2 ;  /* 0x00025802000075a7 */ /* 0x00452400080011ff */
[----:B----4-:R-:W-:Y:S05]  /*93b0*/  @!P0 NANOSLEEP.SYNCS 0x989680 ;  /* 0x009896800000895d */ /* 0x010fea0003900000 */
[----:B------:R-:W4:Y:S02]  /*93c0*/  @!P0 SYNCS.PHASECHK.TRANS64 P0, [R0+URZ+0x258], R2 ;  /* 0x00025802000085a7 */ /* 0x000f2400080010ff */
[----:B----4-:R-:W-:Y:S05]  /*93d0*/  @!P0 BRA `(.L_x_243) ;  /* 0xfffffffc00f08947 */ /* 0x010fea000383ffff */
[----:B------:R-:W-:Y:S05]  /*93e0*/  BRA `(.L_x_121) ;  /* 0xffffffc400f47947 */ /* 0x000fea000383ffff */
.L_x_125:
[----:B------:R-:W-:Y:S07]  /*93f0*/  MOV R0, UR6 ;  /* 0x0000000600007c02 */ /* 0x000fee0008000f00 */
.L_x_244:
[----:B-1----:R1:W2:Y:S02]  /*9400*/  SYNCS.PHASECHK.TRANS64.TRYWAIT P2, [R0+URZ+0x248], R26 ;  /* 0x0002481a000075a7 */ /* 0x0022a400080411ff */
[----:B--2---:R-:W-:Y:S05]  /*9410*/  @!P2 NANOSLEEP.SYNCS 0x989680 ;  /* 0x009896800000a95d */ /* 0x004fea0003900000 */
[----:B------:R-:W2:Y:S02]  /*9420*/  @!P2 SYNCS.PHASECHK.TRANS64 P2, [R0+URZ+0x248], R26 ;  /* 0x0002481a0000a5a7 */ /* 0x000ea400080410ff */
[----:B--2---:R-:W-:Y:S05]  /*9430*/  @!P2 BRA `(.L_x_244) ;  /* 0xfffffffc00f0a947 */ /* 0x004fea000383ffff */
[----:B------:R-:W-:Y:S05]  /*9440*/  BRA `(.L_x_245) ;  /* 0xffffffc800887947 */ /* 0x000fea000383ffff */
.L_x_128:
[----:B--2---:R2:W3:Y:S02]  /*9450*/  SYNCS.PHASECHK.TRANS64.TRYWAIT P0, [R0+URZ+0x260], R2 ;  /* 0x00026002000075a7 */ /* 0x0044e400080011ff */
[----:B---3--:R-:W-:Y:S05]  /*9460*/  @!P0 NANOSLEEP.SYNCS 0x989680 ;  /* 0x009896800000895d */ /* 0x008fea0003900000 */
[----:B------:R-:W3:Y:S02]  /*9470*/  @!P0 SYNCS.PHASECHK.TRANS64 P0, [R0+URZ+0x260], R2 ;  /* 0x00026002000085a7 */ /* 0x000ee400080010ff */
[----:B---3--:R-:W-:Y:S05]  /*9480*/  @!P0 BRA `(.L_x_128) ;  /* 0xfffffffc00f08947 */ /* 0x008fea000383ffff */
[----:B------:R-:W-:Y:S05]  /*9490*/  BRA `(.L_x_246) ;  /* 0xffffffcc00f87947 */ /* 0x000fea000383ffff */
.L_x_141:
[----:B-1----:R-:W-:Y:S04]  /*94a0*/  MOV R0, UR49 ;  /* 0x0000003100007c02 */ /* 0x002fe80008000f00 */
[----:B------:R1:W2:Y:S03]  /*94b0*/  SYNCS.PHASECHK.TRANS64.TRYWAIT P1, [R0+URZ+0x240], R3 ;  /* 0x00024003000075a7 */ /* 0x0002a600080211ff */
[----:B--2---:R-:W-:Y:S05]  /*94c0*/  @!P1 NANOSLEEP.SYNCS 0x989680 ;  /* 0x009896800000995d */ /* 0x004fea0003900000 */
[----:B------:R-:W2:Y:S02]  /*94d0*/  @!P1 SYNCS.PHASECHK.TRANS64 P1, [R0+URZ+0x240], R3 ;  /* 0x00024003000095a7 */ /* 0x000ea400080210ff */
[----:B--2---:R-:W-:Y:S05]  /*94e0*/  @!P1 BRA `(.L_x_141) ;  /* 0xfffffffc00ec9947 */ /* 0x004fea000383ffff */
[----:B------:R-:W-:Y:S05]  /*94f0*/  BRA `(.L_x_140) ;  /* 0xffffffdc00587947 */ /* 0x000fea000383ffff */
.L_x_143:
[----:B-1----:R1:W2:Y:S02]  /*9500*/  SYNCS.PHASECHK.TRANS64.TRYWAIT P1, [R108+URZ+0x280], R4 ;  /* 0x000280046c0075a7 */ /* 0x0022a400080211ff */
[----:B--2---:R-:W-:Y:S05]  /*9510*/  @!P1 NANOSLEEP.SYNCS 0x989680 ;  /* 0x009896800000995d */ /* 0x004fea0003900000 */
[----:B------:R-:W2:Y:S02]  /*9520*/  @!P1 SYNCS.PHASECHK.TRANS64 P1, [R108+URZ+0x280], R4 ;  /* 0x000280046c0095a7 */ /* 0x000ea400080210ff */
[----:B--2---:R-:W-:Y:S05]  /*9530*/  @!P1 BRA `(.L_x_143) ;  /* 0xfffffffc00f09947 */ /* 0x004fea000383ffff */
[----:B------:R-:W-:Y:S05]  /*9540*/  BRA `(.L_x_142) ;  /* 0xffffffdc00947947 */ /* 0x000fea000383ffff */
        .weak           $__internal_0_$__cuda_sm10x_tcgen05_guardrail_trap_col_being_dealloced_not_returned_by_alloc
        .type           $__internal_0_$__cuda_sm10x_tcgen05_guardrail_trap_col_being_dealloced_not_returned_by_alloc,@function
        .size           $__internal_0_$__cuda_sm10x_tcgen05_guardrail_trap_col_being_dealloced_not_returned_by_alloc,($__internal_1_$__cuda_sm10x_tcgen05_guardrail_trap_phase_invalid_during_alloc - $__internal_0_$__cuda_sm10x_tcgen05_guardrail_trap_col_being_dealloced_not_returned_by_alloc)
$__internal_0_$__cuda_sm10x_tcgen05_guardrail_trap_col_being_dealloced_not_returned_by_alloc:
[----:B------:R-:W-:Y:S05]  /*9550*/  BPT.TRAP 0x1 ;  /* 0x000000040000795c */ /* 0x000fea0000300000 */
[----:B------:R-:W-:-:S04]  /*9560*/  HFMA2 R3, -RZ, RZ, 0, 0 ;  /* 0x00000000ff037431 */ /* 0x000fc800000001ff */
[----:B------:R-:W-:Y:S05]  /*9570*/  RET.REL.NODEC R2 `(_ZN7cutlass13device_kernelINS_4gemm6kernel13GemmUniversalIN4cute5tupleIJiiiiEEENS1_10collective13CollectiveMmaINS1_35MainloopSm100TmaUmmaWarpSpecializedILi36ELi2ELi4ENS5_IJNS4_1CILi2EEENSA_ILi1EEESC_EEEEENS5_IJNSA_ILi128EEENSA_ILi64EEESG_EEENS_12float_e4m3_tENS5_IJlSC_lEEESI_SJ_NS4_8TiledMMAINS4_8MMA_AtomIJNS4_10MMA_TraitsINS4_25SM100_MMA_F8F6F4_2x1SM_SSEJSI_SI_fSF_SG_NS4_17integral_constantINS4_4UMMA5MajorELSQ_0EEESR_NSO_INSP_7ScaleInELSS_0EEEST_EEEEEENS4_6LayoutINS5_IJSC_SC_SC_EEENS5_IJNSA_ILi0EEESY_SY_EEEEENS5_IJNS4_10UnderscoreES11_S11_EEEEENS4_18SM100_TMA_2SM_LOADENS4_14ComposedLayoutINS4_7SwizzleILi2ELi4ELi3EEENS4_18smem_ptr_flag_bitsILi8EEENSW_INS5_IJNSA_ILi8EEESG_EEENS5_IJSG_SC_EEEEEEEvNS4_8identityES14_S1E_vS1F_EENS_8epilogue10collective18CollectiveEpilogueINS1H_23Sm100TmaWarpSpecializedILi1ELi1ELi32ELb0ELb0EEEJNS5_IJSG_SG_SG_EEENS5_IJNSW_ISG_SC_EES1N_EEESI_SJ_SI_SJ_NS1H_6fusion15FusionCallbacksIS1L_NS1P_23LinCombPerRowBiasEltActINS1H_6thread4ReLuESI_fSI_SI_fLi16ELNS_15FloatRoundStyleE2EEES1M_S1O_JEEENS4_5SM1004TMEM4LOAD26SM100_TMEM_LOAD_32dp32b32xENS4_13SM90_TMA_LOADES1E_NS4_39AutoVectorizingCopyWithAssumedAlignmentILi128EEENS4_14SM90_TMA_STOREES1E_S23_S23_EEEvvEEEEvNT_6ParamsE) ;  /* 0xffffff6802a07950 */ /* 0x000fea0003c3ffff */
        .weak           $__internal_1_$__cuda_sm10x_tcgen05_guardrail_trap_phase_invalid_during_alloc
        .type           $__internal_1_$__cuda_sm10x_tcgen05_guardrail_trap_phase_invalid_during_alloc,@function
        .size           $__internal_1_$__cuda_sm10x_tcgen05_guardrail_trap_phase_invalid_during_alloc,($__internal_2_$__cuda_sm10x_tcgen05_guardrail_trap_unallocated_columns_being_dealloced - $__internal_1_$__cuda_sm10x_tcgen05_guardrail_trap_phase_invalid_during_alloc)
$__internal_1_$__cuda_sm10x_tcgen05_guardrail_trap_phase_invalid_during_alloc:
[----:B------:R-:W-:Y:S05]  /*9580*/  BPT.TRAP 0x1 ;  /* 0x000000040000795c */ /* 0x000fea0000300000 */
[----:B------:R-:W-:-:S04]  /*9590*/  MOV R3, 0x0 ;  /* 0x0000000000037802 */ /* 0x000fc80000000f00 */
[----:B------:R-:W-:Y:S05]  /*95a0*/  RET.REL.NODEC R2 `(_ZN7cutlass13device_kernelINS_4gemm6kernel13GemmUniversalIN4cute5tupleIJiiiiEEENS1_10collective13CollectiveMmaINS1_35MainloopSm100TmaUmmaWarpSpecializedILi36ELi2ELi4ENS5_IJNS4_1CILi2EEENSA_ILi1EEESC_EEEEENS5_IJNSA_ILi128EEENSA_ILi64EEESG_EEENS_12float_e4m3_tENS5_IJlSC_lEEESI_SJ_NS4_8TiledMMAINS4_8MMA_AtomIJNS4_10MMA_TraitsINS4_25SM100_MMA_F8F6F4_2x1SM_SSEJSI_SI_fSF_SG_NS4_17integral_constantINS4_4UMMA5MajorELSQ_0EEESR_NSO_INSP_7ScaleInELSS_0EEEST_EEEEEENS4_6LayoutINS5_IJSC_SC_SC_EEENS5_IJNSA_ILi0EEESY_SY_EEEEENS5_IJNS4_10UnderscoreES11_S11_EEEEENS4_18SM100_TMA_2SM_LOADENS4_14ComposedLayoutINS4_7SwizzleILi2ELi4ELi3EEENS4_18smem_ptr_flag_bitsILi8EEENSW_INS5_IJNSA_ILi8EEESG_EEENS5_IJSG_SC_EEEEEEEvNS4_8identityES14_S1E_vS1F_EENS_8epilogue10collective18CollectiveEpilogueINS1H_23Sm100TmaWarpSpecializedILi1ELi1ELi32ELb0ELb0EEEJNS5_IJSG_SG_SG_EEENS5_IJNSW_ISG_SC_EES1N_EEESI_SJ_SI_SJ_NS1H_6fusion15FusionCallbacksIS1L_NS1P_23LinCombPerRowBiasEltActINS1H_6thread4ReLuESI_fSI_SI_fLi16ELNS_15FloatRoundStyleE2EEES1M_S1O_JEEENS4_5SM1004TMEM4LOAD26SM100_TMEM_LOAD_32dp32b32xENS4_13SM90_TMA_LOADES1E_NS4_39AutoVectorizingCopyWithAssumedAlignmentILi128EEENS4_14SM90_TMA_STOREES1E_S23_S23_EEEvvEEEEvNT_6ParamsE) ;  /* 0xffffff6802947950 */ /* 0x000fea0003c3ffff */
        .weak           $__internal_2_$__cuda_sm10x_tcgen05_guardrail_trap_unallocated_columns_being_dealloced
        .type           $__internal_2_$__cuda_sm10x_tcgen05_guardrail_trap_unallocated_columns_being_dealloced,@function
        .size           $__internal_2_$__cuda_sm10x_tcgen05_guardrail_trap_unallocated_columns_being_dealloced,(.L_x_248 - $__internal_2_$__cuda_sm10x_tcgen05_guardrail_trap_unallocated_columns_being_dealloced)
$__internal_2_$__cuda_sm10x_tcgen05_guardrail_trap_unallocated_columns_being_dealloced:
[----:B------:R-:W-:Y:S05]  /*95b0*/  BPT.TRAP 0x1 ;  /* 0x000000040000795c */ /* 0x000fea0000300000 */
[----:B------:R-:W-:-:S04]  /*95c0*/  HFMA2 R3, -RZ, RZ, 0, 0 ;  /* 0x00000000ff037431 */ /* 0x000fc800000001ff */
[----:B------:R-:W-:Y:S05]  /*95d0*/  RET.REL.NODEC R2 `(_ZN7cutlass13device_kernelINS_4gemm6kernel13GemmUniversalIN4cute5tupleIJiiiiEEENS1_10collective13CollectiveMmaINS1_35MainloopSm100TmaUmmaWarpSpecializedILi36ELi2ELi4ENS5_IJNS4_1CILi2EEENSA_ILi1EEESC_EEEEENS5_IJNSA_ILi128EEENSA_ILi64EEESG_EEENS_12float_e4m3_tENS5_IJlSC_lEEESI_SJ_NS4_8TiledMMAINS4_8MMA_AtomIJNS4_10MMA_TraitsINS4_25SM100_MMA_F8F6F4_2x1SM_SSEJSI_SI_fSF_SG_NS4_17integral_constantINS4_4UMMA5MajorELSQ_0EEESR_NSO_INSP_7ScaleInELSS_0EEEST_EEEEEENS4_6LayoutINS5_IJSC_SC_SC_EEENS5_IJNSA_ILi0EEESY_SY_EEEEENS5_IJNS4_10UnderscoreES11_S11_EEEEENS4_18SM100_TMA_2SM_LOADENS4_14ComposedLayoutINS4_7SwizzleILi2ELi4ELi3EEENS4_18smem_ptr_flag_bitsILi8EEENSW_INS5_IJNSA_ILi8EEESG_EEENS5_IJSG_SC_EEEEEEEvNS4_8identityES14_S1E_vS1F_EENS_8epilogue10collective18CollectiveEpilogueINS1H_23Sm100TmaWarpSpecializedILi1ELi1ELi32ELb0ELb0EEEJNS5_IJSG_SG_SG_EEENS5_IJNSW_ISG_SC_EES1N_EEESI_SJ_SI_SJ_NS1H_6fusion15FusionCallbacksIS1L_NS1P_23LinCombPerRowBiasEltActINS1H_6thread4ReLuESI_fSI_SI_fLi16ELNS_15FloatRoundStyleE2EEES1M_S1O_JEEENS4_5SM1004TMEM4LOAD26SM100_TMEM_LOAD_32dp32b32xENS4_13SM90_TMA_LOADES1E_NS4_39AutoVectorizingCopyWithAssumedAlignmentILi128EEENS4_14SM90_TMA_STOREES1E_S23_S23_EEEvvEEEEvNT_6ParamsE) ;  /* 0xffffff6802887950 */ /* 0x000fea0003c3ffff */
.L_x_247:
[----:B------:R-:W-:-:S00]  /*95e0*/  BRA `(.L_x_247) ;  /* 0xfffffffc00fc7947 */ /* 0x000fc0000383ffff */
[----:B------:R-:W-:-:S00]  /*95f0*/  NOP ;  /* 0x0000000000007918 */ /* 0x000fc00000000000 */
        /* <DEDUP_REMOVED lines=8> */
.L_x_248:


//--------------------- .nv.global.init           --------------------------
	.section	.nv.global.init,"aw",@progbits
.nv.global.init:
	.type		$str$27,@object
	.size		$str$27,($str$28 - $str$27)
$str$27:
        /*0000*/ 	.byte	0x28, 0x61, 0x64, 0x64, 0x72, 0x65, 0x73, 0x73, 0x20, 0x26, 0x20, 0x6d, 0x61, 0x73, 0x6b, 0x29
        /*0010*/ 	.byte	0x20, 0x3d, 0x3d, 0x20, 0x30, 0x00
	.type		$str$28,@object
	.size		$str$28,($str$26 - $str$28)
$str$28:
        /*0016*/ 	.byte	0x2f, 0x74, 0x6d, 0x70, 0x2f, 0x63, 0x75, 0x74, 0x6c, 0x61, 0x73, 0x73, 0x5f, 0x73, 0x77, 0x65
        /*0026*/ 	.byte	0x65, 0x70, 0x5f, 0x73, 0x72, 0x63, 0x2f, 0x69, 0x6e, 0x63, 0x6c, 0x75, 0x64, 0x65, 0x2f, 0x63
        /*0036*/ 	.byte	0x75, 0x74, 0x65, 0x2f, 0x70, 0x6f, 0x69, 0x6e, 0x74, 0x65, 0x72, 0x5f, 0x66, 0x6c, 0x61, 0x67
        /*0046*/ 	.byte	0x67, 0x65, 0x64, 0x2e, 0x68, 0x70, 0x70, 0x00
	.type		$str$26,@object
	.size		$str$26,($str$25 - $str$26)
$str$26:
        /*004e*/ 	.byte	0x2f, 0x74, 0x6d, 0x70, 0x2f, 0x63, 0x75, 0x74, 0x6c, 0x61, 0x73, 0x73, 0x5f, 0x73, 0x77, 0x65
        /*005e*/ 	.byte	0x65, 0x70, 0x5f, 0x73, 0x72, 0x63, 0x2f, 0x69, 0x6e, 0x63, 0x6c, 0x75, 0x64, 0x65, 0x2f, 0x63
        /*006e*/ 	.byte	0x75, 0x74, 0x65, 0x2f, 0x61, 0x74, 0x6f, 0x6d, 0x2f, 0x63, 0x6f, 0x70, 0x79, 0x5f, 0x74, 0x72
        /*007e*/ 	.byte	0x61, 0x69, 0x74, 0x73, 0x5f, 0x73, 0x6d, 0x31, 0x30, 0x30, 0x2e, 0x68, 0x70, 0x70, 0x00
	.type		$str$25,@object
	.size		$str$25,(__unnamed_1 - $str$25)
$str$25:
        /*008d*/ 	.byte	0x28, 0x28, 0x75, 0x69, 0x6e, 0x74, 0x33, 0x32, 0x5f, 0x74, 0x28, 0x74, 0x68, 0x72, 0x65, 0x61
        /*009d*/ 	.byte	0x64, 0x49, 0x64, 0x78, 0x2e, 0x78, 0x29, 0x20, 0x2f, 0x20, 0x33, 0x32, 0x29, 0x20, 0x25, 0x20
        /*00ad*/ 	.byte	0x34, 0x29, 0x20, 0x3d, 0x3d, 0x20, 0x28, 0x28, 0x28, 0x74, 0x6d, 0x65, 0x6d, 0x5f, 0x61, 0x64
        /*00bd*/ 	.byte	0x64, 0x72, 0x20, 0x3e, 0x3e, 0x20, 0x31, 0x36, 0x29, 0x20, 0x2f, 0x20, 0x33, 0x32, 0x29, 0x20
        /*00cd*/ 	.byte	0x25, 0x20, 0x34, 0x29, 0x00
	.type		__unnamed_1,@object
	.size		__unnamed_1,(__unnamed_2 - __unnamed_1)
__unnamed_1:
        /*00d2*/ 	.byte	0x61, 0x75, 0x74, 0x6f, 0x20, 0x63, 0x75, 0x74, 0x65, 0x3a, 0x3a, 0x61, 0x73, 0x5f, 0x70, 0x6f
        /* <DEDUP_REMOVED lines=24> */
        /*0262*/ 	.byte	0x3c, 0x34, 0x30, 0x39, 0x36, 0x3e, 0x3e, 0x3e, 0x3e, 0x5d, 0x00
	.type		__unnamed_2,@object
	.size		__unnamed_2,(.L_2 - __unnamed_2)
__unnamed_2:
        /* <DEDUP_REMOVED lines=40> */
        /*04ed*/ 	.byte	0x74, 0x65, 0x3a, 0x3a, 0x43, 0x3c, 0x30, 0x3e, 0x3e, 0x3e, 0x3e, 0x5d, 0x00
.L_2:


//--------------------- .nv.shared._ZN7cutlass13device_kernelINS_4gemm6kernel13GemmUniversalIN4cute5tupleIJiiiiEEENS1_10collective13CollectiveMmaINS1_35MainloopSm100TmaUmmaWarpSpecializedILi36ELi2ELi4ENS5_IJNS4_1CILi2EEENSA_ILi1EEESC_EEEEENS5_IJNSA_ILi128EEENSA_ILi64EEESG_EEENS_12float_e4m3_tENS5_IJlSC_lEEESI_SJ_NS4_8TiledMMAINS4_8MMA_AtomIJNS4_10MMA_TraitsINS4_25SM100_MMA_F8F6F4_2x1SM_SSEJSI_SI_fSF_SG_NS4_17integral_constantINS4_4UMMA5MajorELSQ_0EEESR_NSO_INSP_7ScaleInELSS_0EEEST_EEEEEENS4_6LayoutINS5_IJSC_SC_SC_EEENS5_IJNSA_ILi0EEESY_SY_EEEEENS5_IJNS4_10UnderscoreES11_S11_EEEEENS4_18SM100_TMA_2SM_LOADENS4_14ComposedLayoutINS4_7SwizzleILi2ELi4ELi3EEENS4_18smem_ptr_flag_bitsILi8EEENSW_INS5_IJNSA_ILi8EEESG_EEENS5_IJSG_SC_EEEEEEEvNS4_8identityES14_S1E_vS1F_EENS_8epilogue10collective18CollectiveEpilogueINS1H_23Sm100TmaWarpSpecializedILi1ELi1ELi32ELb0ELb0EEEJNS5_IJSG_SG_SG_EEENS5_IJNSW_ISG_SC_EES1N_EEESI_SJ_SI_SJ_NS1H_6fusion15FusionCallbacksIS1L_NS1P_23LinCombPerRowBiasEltActINS1H_6thread4ReLuESI_fSI_SI_fLi16ELNS_15FloatRoundStyleE2EEES1M_S1O_JEEENS4_5SM1004TMEM4LOAD26SM100_TMEM_LOAD_32dp32b32xENS4_13SM90_TMA_LOADES1E_NS4_39AutoVectorizingCopyWithAssumedAlignmentILi128EEENS4_14SM90_TMA_STOREES1E_S23_S23_EEEvvEEEEvNT_6ParamsE --------------------------
	.section	.nv.shared._ZN7cutlass13device_kernelINS_4gemm6kernel13GemmUniversalIN4cute5tupleIJiiiiEEENS1_10collective13CollectiveMmaINS1_35MainloopSm100TmaUmmaWarpSpecializedILi36ELi2ELi4ENS5_IJNS4_1CILi2EEENSA_ILi1EEESC_EEEEENS5_IJNSA_ILi128EEENSA_ILi64EEESG_EEENS_12float_e4m3_tENS5_IJlSC_lEEESI_SJ_NS4_8TiledMMAINS4_8MMA_AtomIJNS4_10MMA_TraitsINS4_25SM100_MMA_F8F6F4_2x1SM_SSEJSI_SI_fSF_SG_NS4_17integral_constantINS4_4UMMA5MajorELSQ_0EEESR_NSO_INSP_7ScaleInELSS_0EEEST_EEEEEENS4_6LayoutINS5_IJSC_SC_SC_EEENS5_IJNSA_ILi0EEESY_SY_EEEEENS5_IJNS4_10UnderscoreES11_S11_EEEEENS4_18SM100_TMA_2SM_LOADENS4_14ComposedLayoutINS4_7SwizzleILi2ELi4ELi3EEENS4_18smem_ptr_flag_bitsILi8EEENSW_INS5_IJNSA_ILi8EEESG_EEENS5_IJSG_SC_EEEEEEEvNS4_8identityES14_S1E_vS1F_EENS_8epilogue10collective18CollectiveEpilogueINS1H_23Sm100TmaWarpSpecializedILi1ELi1ELi32ELb0ELb0EEEJNS5_IJSG_SG_SG_EEENS5_IJNSW_ISG_SC_EES1N_EEESI_SJ_SI_SJ_NS1H_6fusion15FusionCallbacksIS1L_NS1P_23LinCombPerRowBiasEltActINS1H_6thread4ReLuESI_fSI_SI_fLi16ELNS_15FloatRoundStyleE2EEES1M_S1O_JEEENS4_5SM1004TMEM4LOAD26SM100_TMEM_LOAD_32dp32b32xENS4_13SM90_TMA_LOADES1E_NS4_39AutoVectorizingCopyWithAssumedAlignmentILi128EEENS4_14SM90_TMA_STOREES1E_S23_S23_EEEvvEEEEvNT_6ParamsE,"aw",@nobits
	.sectionflags	@""
	.align	16
	.zero		1024


//--------------------- .nv.shared.reserved.0     --------------------------
	.section	.nv.shared.reserved.0,"aw",@nobits
	.weak		__nv_reservedSMEM_offset_0_alias
	.size		__nv_reservedSMEM_offset_0_alias, 0, 64
	.other		__nv_reservedSMEM_offset_0_alias,@"STO_CUDA_RESERVED_SHARED STV_DEFAULT"
__nv_reservedSMEM_offset_0_alias:
	.zero		0
.nv.shared.reserved.0:
	.zero		64
	.weak		__nv_reservedSMEM_tcgen05_partition
	.type		__nv_reservedSMEM_tcgen05_partition,@object
	.size		__nv_reservedSMEM_tcgen05_partition,(.L_0 - __nv_reservedSMEM_tcgen05_partition)
__nv_reservedSMEM_tcgen05_partition:
	.zero		32
.L_0:


//--------------------- .nv.global                --------------------------
	.section	.nv.global,"aw",@nobits
.nv.global:
	.type		_ZN39_INTERNAL_ae73c893_4_k_cu_7f4d37d3_29584cute1_E,@object
	.size		_ZN39_INTERNAL_ae73c893_4_k_cu_7f4d37d3_29584cute1_E,(_ZN39_INTERNAL_ae73c893_4_k_cu_7f4d37d3_29584cuda3std3__45__cpo6cbeginE - _ZN39_INTERNAL_ae73c893_4_k_cu_7f4d37d3_29584cute1_E)
_ZN39_INTERNAL_ae73c893_4_k_cu_7f4d37d3_29584cute1_E:
	.zero		1
	.type		_ZN39_INTERNAL_ae73c893_4_k_cu_7f4d37d3_29584cuda3std3__45__cpo6cbeginE,@object
	.size		_ZN39_INTERNAL_ae73c893_4_k_cu_7f4d37d3_29584cuda3std3__45__cpo6cbeginE,(_ZN39_INTERNAL_ae73c893_4_k_cu_7f4d37d3_29584cuda3std3__48in_placeE - _ZN39_INTERNAL_ae73c893_4_k_cu_7f4d37d3_29584cuda3std3__45__cpo6cbeginE)
_ZN39_INTERNAL_ae73c893_4_k_cu_7f4d37d3_29584cuda3std3__45__cpo6cbeginE:
	.zero		1
	.type		_ZN39_INTERNAL_ae73c893_4_k_cu_7f4d37d3_29584cuda3std3__48in_placeE,@object
	.size		_ZN39_INTERNAL_ae73c893_4_k_cu_7f4d37d3_29584cuda3std3__48in_placeE,(_ZN39_INTERNAL_ae73c893_4_k_cu_7f4d37d3_29584cuda3std6ranges3__45__cpo9iter_moveE - _ZN39_INTERNAL_ae73c893_4_k_cu_7f4d37d3_29584cuda3std3__48in_placeE)
_ZN39_INTERNAL_ae73c893_4_k_cu_7f4d37d3_29584cuda3std3__48in_placeE:
	.zero		1
	.type		_ZN39_INTERNAL_ae73c893_4_k_cu_7f4d37d3_29584cuda3std6ranges3__45__cpo9iter_moveE,@object
	.size		_ZN39_INTERNAL_ae73c893_4_k_cu_7f4d37d3_29584cuda3std6ranges3__45__cpo9iter_moveE,(_ZN39_INTERNAL_ae73c893_4_k_cu_7f4d37d3_29584cuda3std3__45__cpo5beginE - _ZN39_INTERNAL_ae73c893_4_k_cu_7f4d37d3_29584cuda3std6ranges3__45__cpo9iter_moveE)
_ZN39_INTERNAL_ae73c893_4_k_cu_7f4d37d3_29584cuda3std6ranges3__45__cpo9iter_moveE:
	.zero		1
	.type		_ZN39_INTERNAL_ae73c893_4_k_cu_7f4d37d3_29584cuda3std3__45__cpo5beginE,@object
	.size		_ZN39_INTERNAL_ae73c893_4_k_cu_7f4d37d3_29584cuda3std3__45__cpo5beginE,(_ZN39_INTERNAL_ae73c893_4_k_cu_7f4d37d3_29584cuda3std3__441_GLOBAL__N__ae73c893_4_k_cu_7f4d37d3_29586ignoreE - _ZN39_INTERNAL_ae73c893_4_k_cu_7f4d37d3_29584cuda3std3__45__cpo5beginE)
_ZN39_INTERNAL_ae73c893_4_k_cu_7f4d37d3_29584cuda3std3__45__cpo5beginE:
	.zero		1
	.type		_ZN39_INTERNAL_ae73c893_4_k_cu_7f4d37d3_29584cuda3std3__441_GLOBAL__N__ae73c893_4_k_cu_7f4d37d3_29586ignoreE,@object
	.size		_ZN39_INTERNAL_ae73c893_4_k_cu_7f4d37d3_29584cuda3std3__441_GLOBAL__N__ae73c893_4_k_cu_7f4d37d3_29586ignoreE,(_ZN39_INTERNAL_ae73c893_4_k_cu_7f4d37d3_29584cute7productE - _ZN39_INTERNAL_ae73c893_4_k_cu_7f4d37d3_29584cuda3std3__441_GLOBAL__N__ae73c893_4_k_cu_7f4d37d3_29586ignoreE)
_ZN39_INTERNAL_ae73c893_4_k_cu_7f4d37d3_29584cuda3std3__441_GLOBAL__N__ae73c893_4_k_cu_7f4d37d3_29586ignoreE:
	.zero		1
	.type		_ZN39_INTERNAL_ae73c893_4_k_cu_7f4d37d3_29584cute7productE,@object
	.size		_ZN39_INTERNAL_ae73c893_4_k_cu_7f4d37d3_29584cute7productE,(_ZN39_INTERNAL_ae73c893_4_k_cu_7f4d37d3_29584cuda3std3__45__cpo3endE - _ZN39_INTERNAL_ae73c893_4_k_cu_7f4d37d3_29584cute7productE)
_ZN39_INTERNAL_ae73c893_4_k_cu_7f4d37d3_29584cute7productE:
	.zero		1
	.type		_ZN39_INTERNAL_ae73c893_4_k_cu_7f4d37d3_29584cuda3std3__45__cpo3endE,@object
	.size		_ZN39_INTERNAL_ae73c893_4_k_cu_7f4d37d3_29584cuda3std3__45__cpo3endE,(_ZN39_INTERNAL_ae73c893_4_k_cu_7f4d37d3_29584cuda3std3__419piecewise_constructE - _ZN39_INTERNAL_ae73c893_4_k_cu_7f4d37d3_29584cuda3std3__45__cpo3endE)
_ZN39_INTERNAL_ae73c893_4_k_cu_7f4d37d3_29584cuda3std3__45__cpo3endE:
	.zero		1
	.type		_ZN39_INTERNAL_ae73c893_4_k_cu_7f4d37d3_29584cuda3std3__419piecewise_constructE,@object
	.size		_ZN39_INTERNAL_ae73c893_4_k_cu_7f4d37d3_29584cuda3std3__419piecewise_constructE,(_ZN39_INTERNAL_ae73c893_4_k_cu_7f4d37d3_29584cuda3std3__45__cpo4cendE - _ZN39_INTERNAL_ae73c893_4_k_cu_7f4d37d3_29584cuda3std3__419piecewise_constructE)
_ZN39_INTERNAL_ae73c893_4_k_cu_7f4d37d3_29584cuda3std3__419piecewise_constructE:
	.zero		1
	.type		_ZN39_INTERNAL_ae73c893_4_k_cu_7f4d37d3_29584cuda3std3__45__cpo4cendE,@object
	.size		_ZN39_INTERNAL_ae73c893_4_k_cu_7f4d37d3_29584cuda3std3__45__cpo4cendE,(_ZN39_INTERNAL_ae73c893_4_k_cu_7f4d37d3_29584cuda3std6ranges3__45__cpo4swapE - _ZN39_INTERNAL_ae73c893_4_k_cu_7f4d37d3_29584cuda3std3__45__cpo4cendE)
_ZN39_INTERNAL_ae73c893_4_k_cu_7f4d37d3_29584cuda3std3__45__cpo4cendE:
	.zero		1
	.type		_ZN39_INTERNAL_ae73c893_4_k_cu_7f4d37d3_29584cuda3std6ranges3__45__cpo4swapE,@object
	.size		_ZN39_INTERNAL_ae73c893_4_k_cu_7f4d37d3_29584cuda3std6ranges3__45__cpo4swapE,(.L_10 - _ZN39_INTERNAL_ae73c893_4_k_cu_7f4d37d3_29584cuda3std6ranges3__45__cpo4swapE)
_ZN39_INTERNAL_ae73c893_4_k_cu_7f4d37d3_29584cuda3std6ranges3__45__cpo4swapE:
	.zero		1
.L_10:


//--------------------- .nv.constant0._ZN7cutlass13device_kernelINS_4gemm6kernel13GemmUniversalIN4cute5tupleIJiiiiEEENS1_10collective13CollectiveMmaINS1_35MainloopSm100TmaUmmaWarpSpecializedILi36ELi2ELi4ENS5_IJNS4_1CILi2EEENSA_ILi1EEESC_EEEEENS5_IJNSA_ILi128EEENSA_ILi64EEESG_EEENS_12float_e4m3_tENS5_IJlSC_lEEESI_SJ_NS4_8TiledMMAINS4_8MMA_AtomIJNS4_10MMA_TraitsINS4_25SM100_MMA_F8F6F4_2x1SM_SSEJSI_SI_fSF_SG_NS4_17integral_constantINS4_4UMMA5MajorELSQ_0EEESR_NSO_INSP_7ScaleInELSS_0EEEST_EEEEEENS4_6LayoutINS5_IJSC_SC_SC_EEENS5_IJNSA_ILi0EEESY_SY_EEEEENS5_IJNS4_10UnderscoreES11_S11_EEEEENS4_18SM100_TMA_2SM_LOADENS4_14ComposedLayoutINS4_7SwizzleILi2ELi4ELi3EEENS4_18smem_ptr_flag_bitsILi8EEENSW_INS5_IJNSA_ILi8EEESG_EEENS5_IJSG_SC_EEEEEEEvNS4_8identityES14_S1E_vS1F_EENS_8epilogue10collective18CollectiveEpilogueINS1H_23Sm100TmaWarpSpecializedILi1ELi1ELi32ELb0ELb0EEEJNS5_IJSG_SG_SG_EEENS5_IJNSW_ISG_SC_EES1N_EEESI_SJ_SI_SJ_NS1H_6fusion15FusionCallbacksIS1L_NS1P_23LinCombPerRowBiasEltActINS1H_6thread4ReLuESI_fSI_SI_fLi16ELNS_15FloatRoundStyleE2EEES1M_S1O_JEEENS4_5SM1004TMEM4LOAD26SM100_TMEM_LOAD_32dp32b32xENS4_13SM90_TMA_LOADES1E_NS4_39AutoVectorizingCopyWithAssumedAlignmentILi128EEENS4_14SM90_TMA_STOREES1E_S23_S23_EEEvvEEEEvNT_6ParamsE --------------------------
	.section	.nv.constant0._ZN7cutlass13device_kernelINS_4gemm6kernel13GemmUniversalIN4cute5tupleIJiiiiEEENS1_10collective13CollectiveMmaINS1_35MainloopSm100TmaUmmaWarpSpecializedILi36ELi2ELi4ENS5_IJNS4_1CILi2EEENSA_ILi1EEESC_EEEEENS5_IJNSA_ILi128EEENSA_ILi64EEESG_EEENS_12float_e4m3_tENS5_IJlSC_lEEESI_SJ_NS4_8TiledMMAINS4_8MMA_AtomIJNS4_10MMA_TraitsINS4_25SM100_MMA_F8F6F4_2x1SM_SSEJSI_SI_fSF_SG_NS4_17integral_constantINS4_4UMMA5MajorELSQ_0EEESR_NSO_INSP_7ScaleInELSS_0EEEST_EEEEEENS4_6LayoutINS5_IJSC_SC_SC_EEENS5_IJNSA_ILi0EEESY_SY_EEEEENS5_IJNS4_10UnderscoreES11_S11_EEEEENS4_18SM100_TMA_2SM_LOADENS4_14ComposedLayoutINS4_7SwizzleILi2ELi4ELi3EEENS4_18smem_ptr_flag_bitsILi8EEENSW_INS5_IJNSA_ILi8EEESG_EEENS5_IJSG_SC_EEEEEEEvNS4_8identityES14_S1E_vS1F_EENS_8epilogue10collective18CollectiveEpilogueINS1H_23Sm100TmaWarpSpecializedILi1ELi1ELi32ELb0ELb0EEEJNS5_IJSG_SG_SG_EEENS5_IJNSW_ISG_SC_EES1N_EEESI_SJ_SI_SJ_NS1H_6fusion15FusionCallbacksIS1L_NS1P_23LinCombPerRowBiasEltActINS1H_6thread4ReLuESI_fSI_SI_fLi16ELNS_15FloatRoundStyleE2EEES1M_S1O_JEEENS4_5SM1004TMEM4LOAD26SM100_TMEM_LOAD_32dp32b32xENS4_13SM90_TMA_LOADES1E_NS4_39AutoVectorizingCopyWithAssumedAlignmentILi128EEENS4_14SM90_TMA_STOREES1E_S23_S23_EEEvvEEEEvNT_6ParamsE,"a",@progbits
	.sectionflags	@""
	.align	4
.nv.constant0._ZN7cutlass13device_kernelINS_4gemm6kernel13GemmUniversalIN4cute5tupleIJiiiiEEENS1_10collective13CollectiveMmaINS1_35MainloopSm100TmaUmmaWarpSpecializedILi36ELi2ELi4ENS5_IJNS4_1CILi2EEENSA_ILi1EEESC_EEEEENS5_IJNSA_ILi128EEENSA_ILi64EEESG_EEENS_12float_e4m3_tENS5_IJlSC_lEEESI_SJ_NS4_8TiledMMAINS4_8MMA_AtomIJNS4_10MMA_TraitsINS4_25SM100_MMA_F8F6F4_2x1SM_SSEJSI_SI_fSF_SG_NS4_17integral_constantINS4_4UMMA5MajorELSQ_0EEESR_NSO_INSP_7ScaleInELSS_0EEEST_EEEEEENS4_6LayoutINS5_IJSC_SC_SC_EEENS5_IJNSA_ILi0EEESY_SY_EEEEENS5_IJNS4_10UnderscoreES11_S11_EEEEENS4_18SM100_TMA_2SM_LOADENS4_14ComposedLayoutINS4_7SwizzleILi2ELi4ELi3EEENS4_18smem_ptr_flag_bitsILi8EEENSW_INS5_IJNSA_ILi8EEESG_EEENS5_IJSG_SC_EEEEEEEvNS4_8identityES14_S1E_vS1F_EENS_8epilogue10collective18CollectiveEpilogueINS1H_23Sm100TmaWarpSpecializedILi1ELi1ELi32ELb0ELb0EEEJNS5_IJSG_SG_SG_EEENS5_IJNSW_ISG_SC_EES1N_EEESI_SJ_SI_SJ_NS1H_6fusion15FusionCallbacksIS1L_NS1P_23LinCombPerRowBiasEltActINS1H_6thread4ReLuESI_fSI_SI_fLi16ELNS_15FloatRoundStyleE2EEES1M_S1O_JEEENS4_5SM1004TMEM4LOAD26SM100_TMEM_LOAD_32dp32b32xENS4_13SM90_TMA_LOADES1E_NS4_39AutoVectorizingCopyWithAssumedAlignmentILi128EEENS4_14SM90_TMA_STOREES1E_S23_S23_EEEvvEEEEvNT_6ParamsE:
	.zero		2944


//--------------------- SYMBOLS --------------------------

	.type		.nv.reservedSmem.offset0,@object
	.size		.nv.reservedSmem.offset0,0x4
	.type		.nv.reservedSmem.cap,@object
	.size		.nv.reservedSmem.cap,0x4
	.type		__assertfail,@function
